//
// Generated by NVIDIA NVVM Compiler
//
// Compiler Build ID: CL-36424714
// Cuda compilation tools, release 13.0, V13.0.88
// Based on NVVM 20.0.0
//

.version 9.0
.target sm_100
.address_size 64

	// .globl	rms_norm_kernel_f32
// _ZZ19rms_norm_kernel_f32E10shared_sum has been demoted
// _ZZ18softmax_kernel_f32E10shared_max has been demoted
// _ZZ18softmax_kernel_f32E10shared_sum has been demoted

.visible .entry rms_norm_kernel_f32(
	.param .u64 .ptr .align 1 rms_norm_kernel_f32_param_0,
	.param .u64 .ptr .align 1 rms_norm_kernel_f32_param_1,
	.param .u64 .ptr .align 1 rms_norm_kernel_f32_param_2,
	.param .u32 rms_norm_kernel_f32_param_3,
	.param .f32 rms_norm_kernel_f32_param_4,
	.param .u32 rms_norm_kernel_f32_param_5
)
{
	.reg .pred 	%p<9>;
	.reg .b32 	%r<22>;
	.reg .b32 	%f<22>;
	.reg .b64 	%rd<19>;
	// demoted variable
	.shared .align 4 .b8 _ZZ19rms_norm_kernel_f32E10shared_sum[1024];
	ld.param.u64 	%rd5, [rms_norm_kernel_f32_param_0];
	ld.param.u64 	%rd6, [rms_norm_kernel_f32_param_1];
	ld.param.u64 	%rd7, [rms_norm_kernel_f32_param_2];
	ld.param.u32 	%r12, [rms_norm_kernel_f32_param_3];
	ld.param.f32 	%f6, [rms_norm_kernel_f32_param_4];
	ld.param.u32 	%r13, [rms_norm_kernel_f32_param_5];
	mov.u32 	%r1, %ctaid.x;
	setp.ge.s32 	%p1, %r1, %r13;
	@%p1 bra 	$L__BB0_12;
	cvta.to.global.u64 	%rd8, %rd5;
	mul.lo.s32 	%r14, %r12, %r1;
	cvt.s64.s32 	%rd1, %r14;
	mul.wide.s32 	%rd9, %r14, 4;
	add.s64 	%rd2, %rd8, %rd9;
	mov.u32 	%r21, %tid.x;
	setp.ge.s32 	%p2, %r21, %r12;
	mov.f32 	%f21, 0f00000000;
	@%p2 bra 	$L__BB0_4;
	mov.f32 	%f21, 0f00000000;
	mov.u32 	%r3, %ntid.x;
	mov.u32 	%r19, %r21;
$L__BB0_3:
	mul.wide.s32 	%rd10, %r19, 4;
	add.s64 	%rd11, %rd2, %rd10;
	ld.global.nc.f32 	%f9, [%rd11];
	fma.rn.f32 	%f21, %f9, %f9, %f21;
	add.s32 	%r19, %r19, %r3;
	setp.lt.s32 	%p3, %r19, %r12;
	@%p3 bra 	$L__BB0_3;
$L__BB0_4:
	shl.b32 	%r15, %r21, 2;
	mov.u32 	%r16, _ZZ19rms_norm_kernel_f32E10shared_sum;
	add.s32 	%r6, %r16, %r15;
	st.shared.f32 	[%r6], %f21;
	bar.sync 	0;
	mov.u32 	%r7, %ntid.x;
	setp.lt.u32 	%p4, %r7, 2;
	@%p4 bra 	$L__BB0_9;
	mov.u32 	%r20, %r7;
$L__BB0_6:
	shr.u32 	%r9, %r20, 1;
	setp.ge.u32 	%p5, %r21, %r9;
	@%p5 bra 	$L__BB0_8;
	shl.b32 	%r17, %r9, 2;
	add.s32 	%r18, %r6, %r17;
	ld.shared.f32 	%f10, [%r18];
	ld.shared.f32 	%f11, [%r6];
	add.f32 	%f12, %f10, %f11;
	st.shared.f32 	[%r6], %f12;
$L__BB0_8:
	bar.sync 	0;
	setp.gt.u32 	%p6, %r20, 3;
	mov.u32 	%r20, %r9;
	@%p6 bra 	$L__BB0_6;
$L__BB0_9:
	setp.ge.s32 	%p7, %r21, %r12;
	ld.shared.f32 	%f13, [_ZZ19rms_norm_kernel_f32E10shared_sum];
	cvt.rn.f32.s32 	%f14, %r12;
	div.rn.f32 	%f15, %f13, %f14;
	add.f32 	%f4, %f6, %f15;
	@%p7 bra 	$L__BB0_12;
	cvta.to.global.u64 	%rd3, %rd6;
	cvta.to.global.u64 	%rd4, %rd7;
	rsqrt.approx.f32 	%f5, %f4;
$L__BB0_11:
	cvt.s64.s32 	%rd12, %r21;
	mul.wide.s32 	%rd13, %r21, 4;
	add.s64 	%rd14, %rd2, %rd13;
	ld.global.nc.f32 	%f16, [%rd14];
	mul.f32 	%f17, %f5, %f16;
	add.s64 	%rd15, %rd3, %rd13;
	ld.global.nc.f32 	%f18, [%rd15];
	mul.f32 	%f19, %f17, %f18;
	add.s64 	%rd16, %rd12, %rd1;
	shl.b64 	%rd17, %rd16, 2;
	add.s64 	%rd18, %rd4, %rd17;
	st.global.f32 	[%rd18], %f19;
	add.s32 	%r21, %r21, %r7;
	setp.lt.s32 	%p8, %r21, %r12;
	@%p8 bra 	$L__BB0_11;
$L__BB0_12:
	ret;

}
	// .globl	softmax_kernel_f32
.visible .entry softmax_kernel_f32(
	.param .u64 .ptr .align 1 softmax_kernel_f32_param_0,
	.param .u64 .ptr .align 1 softmax_kernel_f32_param_1,
	.param .u32 softmax_kernel_f32_param_2,
	.param .u32 softmax_kernel_f32_param_3
)
{
	.reg .pred 	%p<14>;
	.reg .b32 	%r<35>;
	.reg .b32 	%f<41>;
	.reg .b64 	%rd<15>;
	// demoted variable
	.shared .align 4 .b8 _ZZ18softmax_kernel_f32E10shared_max[1024];
	// demoted variable
	.shared .align 4 .b8 _ZZ18softmax_kernel_f32E10shared_sum[1024];
	ld.param.u64 	%rd3, [softmax_kernel_f32_param_0];
	ld.param.u64 	%rd4, [softmax_kernel_f32_param_1];
	ld.param.u32 	%r17, [softmax_kernel_f32_param_2];
	ld.param.u32 	%r18, [softmax_kernel_f32_param_3];
	mov.u32 	%r1, %ctaid.x;
	setp.ge.s32 	%p1, %r1, %r18;
	@%p1 bra 	$L__BB1_20;
	cvta.to.global.u64 	%rd5, %rd4;
	cvta.to.global.u64 	%rd6, %rd3;
	mul.lo.s32 	%r19, %r17, %r1;
	mul.wide.s32 	%rd7, %r19, 4;
	add.s64 	%rd1, %rd6, %rd7;
	add.s64 	%rd2, %rd5, %rd7;
	mov.u32 	%r34, %tid.x;
	setp.ge.s32 	%p2, %r34, %r17;
	mov.f32 	%f38, 0fFF7FFFFF;
	@%p2 bra 	$L__BB1_4;
	mov.f32 	%f38, 0fFF7FFFFF;
	mov.u32 	%r3, %ntid.x;
	mov.u32 	%r30, %r34;
$L__BB1_3:
	mul.wide.s32 	%rd8, %r30, 4;
	add.s64 	%rd9, %rd1, %rd8;
	ld.global.nc.f32 	%f11, [%rd9];
	max.f32 	%f38, %f38, %f11;
	add.s32 	%r30, %r30, %r3;
	setp.lt.s32 	%p3, %r30, %r17;
	@%p3 bra 	$L__BB1_3;
$L__BB1_4:
	shl.b32 	%r20, %r34, 2;
	mov.u32 	%r21, _ZZ18softmax_kernel_f32E10shared_max;
	add.s32 	%r6, %r21, %r20;
	st.shared.f32 	[%r6], %f38;
	bar.sync 	0;
	mov.u32 	%r7, %ntid.x;
	setp.lt.u32 	%p4, %r7, 2;
	@%p4 bra 	$L__BB1_9;
	mov.u32 	%r31, %r7;
$L__BB1_6:
	shr.u32 	%r9, %r31, 1;
	setp.ge.u32 	%p5, %r34, %r9;
	@%p5 bra 	$L__BB1_8;
	ld.shared.f32 	%f12, [%r6];
	shl.b32 	%r22, %r9, 2;
	add.s32 	%r23, %r6, %r22;
	ld.shared.f32 	%f13, [%r23];
	max.f32 	%f14, %f12, %f13;
	st.shared.f32 	[%r6], %f14;
$L__BB1_8:
	bar.sync 	0;
	setp.gt.u32 	%p6, %r31, 3;
	mov.u32 	%r31, %r9;
	@%p6 bra 	$L__BB1_6;
$L__BB1_9:
	setp.ge.s32 	%p7, %r34, %r17;
	mov.f32 	%f40, 0f00000000;
	@%p7 bra 	$L__BB1_12;
	mov.f32 	%f40, 0f00000000;
	ld.shared.f32 	%f4, [_ZZ18softmax_kernel_f32E10shared_max];
	mov.u32 	%r32, %r34;
$L__BB1_11:
	mul.wide.s32 	%rd10, %r32, 4;
	add.s64 	%rd11, %rd1, %rd10;
	ld.global.nc.f32 	%f17, [%rd11];
	sub.f32 	%f18, %f17, %f4;
	fma.rn.f32 	%f19, %f18, 0f3BBB989D, 0f3F000000;
	cvt.sat.f32.f32 	%f20, %f19;
	mov.f32 	%f21, 0f4B400001;
	mov.f32 	%f22, 0f437C0000;
	fma.rm.f32 	%f23, %f20, %f22, %f21;
	add.f32 	%f24, %f23, 0fCB40007F;
	neg.f32 	%f25, %f24;
	fma.rn.f32 	%f26, %f18, 0f3FB8AA3B, %f25;
	fma.rn.f32 	%f27, %f18, 0f32A57060, %f26;
	mov.b32 	%r24, %f23;
	shl.b32 	%r25, %r24, 23;
	mov.b32 	%f28, %r25;
	ex2.approx.ftz.f32 	%f29, %f27;
	mul.f32 	%f30, %f29, %f28;
	add.s64 	%rd12, %rd2, %rd10;
	st.global.f32 	[%rd12], %f30;
	add.f32 	%f40, %f40, %f30;
	add.s32 	%r32, %r32, %r7;
	setp.lt.s32 	%p8, %r32, %r17;
	@%p8 bra 	$L__BB1_11;
$L__BB1_12:
	setp.lt.u32 	%p9, %r7, 2;
	mov.u32 	%r27, _ZZ18softmax_kernel_f32E10shared_sum;
	add.s32 	%r12, %r27, %r20;
	st.shared.f32 	[%r12], %f40;
	bar.sync 	0;
	@%p9 bra 	$L__BB1_17;
	mov.u32 	%r33, %r7;
$L__BB1_14:
	shr.u32 	%r14, %r33, 1;
	setp.ge.u32 	%p10, %r34, %r14;
	@%p10 bra 	$L__BB1_16;
	shl.b32 	%r28, %r14, 2;
	add.s32 	%r29, %r12, %r28;
	ld.shared.f32 	%f31, [%r29];
	ld.shared.f32 	%f32, [%r12];
	add.f32 	%f33, %f31, %f32;
	st.shared.f32 	[%r12], %f33;
$L__BB1_16:
	bar.sync 	0;
	setp.gt.u32 	%p11, %r33, 3;
	mov.u32 	%r33, %r14;
	@%p11 bra 	$L__BB1_14;
$L__BB1_17:
	setp.ge.s32 	%p12, %r34, %r17;
	@%p12 bra 	$L__BB1_20;
	ld.shared.f32 	%f34, [_ZZ18softmax_kernel_f32E10shared_sum];
	rcp.rn.f32 	%f8, %f34;
$L__BB1_19:
	mul.wide.s32 	%rd13, %r34, 4;
	add.s64 	%rd14, %rd2, %rd13;
	ld.global.f32 	%f35, [%rd14];
	mul.f32 	%f36, %f8, %f35;
	st.global.f32 	[%rd14], %f36;
	add.s32 	%r34, %r34, %r7;
	setp.lt.s32 	%p13, %r34, %r17;
	@%p13 bra 	$L__BB1_19;
$L__BB1_20:
	ret;

}
	// .globl	rope_kernel_f32
.visible .entry rope_kernel_f32(
	.param .u64 .ptr .align 1 rope_kernel_f32_param_0,
	.param .u64 .ptr .align 1 rope_kernel_f32_param_1,
	.param .u64 .ptr .align 1 rope_kernel_f32_param_2,
	.param .u64 .ptr .align 1 rope_kernel_f32_param_3,
	.param .u32 rope_kernel_f32_param_4,
	.param .u32 rope_kernel_f32_param_5,
	.param .u32 rope_kernel_f32_param_6,
	.param .u32 rope_kernel_f32_param_7,
	.param .u32 rope_kernel_f32_param_8
)
{
	.reg .pred 	%p<2>;
	.reg .b32 	%r<23>;
	.reg .b32 	%f<17>;
	.reg .b64 	%rd<18>;

	ld.param.u64 	%rd1, [rope_kernel_f32_param_0];
	ld.param.u64 	%rd2, [rope_kernel_f32_param_1];
	ld.param.u64 	%rd3, [rope_kernel_f32_param_2];
	ld.param.u64 	%rd4, [rope_kernel_f32_param_3];
	ld.param.u32 	%r6, [rope_kernel_f32_param_4];
	ld.param.u32 	%r7, [rope_kernel_f32_param_5];
	ld.param.u32 	%r3, [rope_kernel_f32_param_6];
	ld.param.u32 	%r4, [rope_kernel_f32_param_7];
	ld.param.u32 	%r5, [rope_kernel_f32_param_8];
	mov.u32 	%r8, %ctaid.x;
	mov.u32 	%r9, %ntid.x;
	mov.u32 	%r10, %tid.x;
	mad.lo.s32 	%r1, %r8, %r9, %r10;
	mul.lo.s32 	%r11, %r7, %r6;
	mul.lo.s32 	%r12, %r11, %r3;
	shr.u32 	%r13, %r4, 31;
	add.s32 	%r14, %r4, %r13;
	shr.s32 	%r2, %r14, 1;
	mul.lo.s32 	%r15, %r12, %r2;
	setp.ge.s32 	%p1, %r1, %r15;
	@%p1 bra 	$L__BB2_2;
	cvta.to.global.u64 	%rd5, %rd3;
	cvta.to.global.u64 	%rd6, %rd4;
	cvta.to.global.u64 	%rd7, %rd1;
	cvta.to.global.u64 	%rd8, %rd2;
	div.s32 	%r16, %r1, %r2;
	mul.lo.s32 	%r17, %r16, %r2;
	sub.s32 	%r18, %r1, %r17;
	rem.s32 	%r19, %r16, %r3;
	add.s32 	%r20, %r19, %r5;
	mad.lo.s32 	%r21, %r20, %r4, %r18;
	mul.wide.s32 	%rd9, %r21, 4;
	add.s64 	%rd10, %rd5, %rd9;
	ld.global.nc.f32 	%f1, [%rd10];
	add.s64 	%rd11, %rd6, %rd9;
	ld.global.nc.f32 	%f2, [%rd11];
	mad.lo.s32 	%r22, %r16, %r4, %r18;
	mul.wide.s32 	%rd12, %r22, 4;
	add.s64 	%rd13, %rd7, %rd12;
	ld.global.f32 	%f3, [%rd13];
	mul.wide.s32 	%rd14, %r2, 4;
	add.s64 	%rd15, %rd13, %rd14;
	ld.global.f32 	%f4, [%rd15];
	mul.f32 	%f5, %f1, %f3;
	mul.f32 	%f6, %f2, %f4;
	sub.f32 	%f7, %f5, %f6;
	st.global.f32 	[%rd13], %f7;
	mul.f32 	%f8, %f1, %f4;
	fma.rn.f32 	%f9, %f2, %f3, %f8;
	st.global.f32 	[%rd15], %f9;
	add.s64 	%rd16, %rd8, %rd12;
	ld.global.f32 	%f10, [%rd16];
	add.s64 	%rd17, %rd16, %rd14;
	ld.global.f32 	%f11, [%rd17];
	mul.f32 	%f12, %f1, %f10;
	mul.f32 	%f13, %f2, %f11;
	sub.f32 	%f14, %f12, %f13;
	st.global.f32 	[%rd16], %f14;
	mul.f32 	%f15, %f1, %f11;
	fma.rn.f32 	%f16, %f2, %f10, %f15;
	st.global.f32 	[%rd17], %f16;
$L__BB2_2:
	ret;

}
	// .globl	silu_kernel_f32
.visible .entry silu_kernel_f32(
	.param .u64 .ptr .align 1 silu_kernel_f32_param_0,
	.param .u64 .ptr .align 1 silu_kernel_f32_param_1,
	.param .u32 silu_kernel_f32_param_2
)
{
	.reg .pred 	%p<2>;
	.reg .b32 	%r<8>;
	.reg .b32 	%f<15>;
	.reg .b64 	%rd<8>;

	ld.param.u64 	%rd1, [silu_kernel_f32_param_0];
	ld.param.u64 	%rd2, [silu_kernel_f32_param_1];
	ld.param.u32 	%r2, [silu_kernel_f32_param_2];
	mov.u32 	%r3, %ctaid.x;
	mov.u32 	%r4, %ntid.x;
	mov.u32 	%r5, %tid.x;
	mad.lo.s32 	%r1, %r3, %r4, %r5;
	setp.ge.s32 	%p1, %r1, %r2;
	@%p1 bra 	$L__BB3_2;
	cvta.to.global.u64 	%rd3, %rd1;
	cvta.to.global.u64 	%rd4, %rd2;
	mul.wide.s32 	%rd5, %r1, 4;
	add.s64 	%rd6, %rd3, %rd5;
	ld.global.nc.f32 	%f1, [%rd6];
	fma.rn.f32 	%f2, %f1, 0fBBBB989D, 0f3F000000;
	cvt.sat.f32.f32 	%f3, %f2;
	mov.f32 	%f4, 0f4B400001;
	mov.f32 	%f5, 0f437C0000;
	fma.rm.f32 	%f6, %f3, %f5, %f4;
	add.f32 	%f7, %f6, 0fCB40007F;
	neg.f32 	%f8, %f7;
	fma.rn.f32 	%f9, %f1, 0fBFB8AA3B, %f8;
	fma.rn.f32 	%f10, %f1, 0fB2A57060, %f9;
	mov.b32 	%r6, %f6;
	shl.b32 	%r7, %r6, 23;
	mov.b32 	%f11, %r7;
	ex2.approx.ftz.f32 	%f12, %f10;
	fma.rn.f32 	%f13, %f12, %f11, 0f3F800000;
	div.rn.f32 	%f14, %f1, %f13;
	add.s64 	%rd7, %rd4, %rd5;
	st.global.f32 	[%rd7], %f14;
$L__BB3_2:
	ret;

}
	// .globl	fused_silu_mul_kernel_f32
.visible .entry fused_silu_mul_kernel_f32(
	.param .u64 .ptr .align 1 fused_silu_mul_kernel_f32_param_0,
	.param .u64 .ptr .align 1 fused_silu_mul_kernel_f32_param_1,
	.param .u64 .ptr .align 1 fused_silu_mul_kernel_f32_param_2,
	.param .u32 fused_silu_mul_kernel_f32_param_3
)
{
	.reg .pred 	%p<2>;
	.reg .b32 	%r<8>;
	.reg .b32 	%f<17>;
	.reg .b64 	%rd<11>;

	ld.param.u64 	%rd1, [fused_silu_mul_kernel_f32_param_0];
	ld.param.u64 	%rd2, [fused_silu_mul_kernel_f32_param_1];
	ld.param.u64 	%rd3, [fused_silu_mul_kernel_f32_param_2];
	ld.param.u32 	%r2, [fused_silu_mul_kernel_f32_param_3];
	mov.u32 	%r3, %ctaid.x;
	mov.u32 	%r4, %ntid.x;
	mov.u32 	%r5, %tid.x;
	mad.lo.s32 	%r1, %r3, %r4, %r5;
	setp.ge.s32 	%p1, %r1, %r2;
	@%p1 bra 	$L__BB4_2;
	cvta.to.global.u64 	%rd4, %rd1;
	cvta.to.global.u64 	%rd5, %rd2;
	cvta.to.global.u64 	%rd6, %rd3;
	mul.wide.s32 	%rd7, %r1, 4;
	add.s64 	%rd8, %rd4, %rd7;
	ld.global.nc.f32 	%f1, [%rd8];
	fma.rn.f32 	%f2, %f1, 0fBBBB989D, 0f3F000000;
	cvt.sat.f32.f32 	%f3, %f2;
	mov.f32 	%f4, 0f4B400001;
	mov.f32 	%f5, 0f437C0000;
	fma.rm.f32 	%f6, %f3, %f5, %f4;
	add.f32 	%f7, %f6, 0fCB40007F;
	neg.f32 	%f8, %f7;
	fma.rn.f32 	%f9, %f1, 0fBFB8AA3B, %f8;
	fma.rn.f32 	%f10, %f1, 0fB2A57060, %f9;
	mov.b32 	%r6, %f6;
	shl.b32 	%r7, %r6, 23;
	mov.b32 	%f11, %r7;
	ex2.approx.ftz.f32 	%f12, %f10;
	fma.rn.f32 	%f13, %f12, %f11, 0f3F800000;
	div.rn.f32 	%f14, %f1, %f13;
	add.s64 	%rd9, %rd5, %rd7;
	ld.global.nc.f32 	%f15, [%rd9];
	mul.f32 	%f16, %f15, %f14;
	add.s64 	%rd10, %rd6, %rd7;
	st.global.f32 	[%rd10], %f16;
$L__BB4_2:
	ret;

}


// ===== COMPILED SASS (sm_100) =====

	.target	sm_100

	.elftype	@"ET_EXEC"


//--------------------- .note.nv.tkinfo           --------------------------
	.section	.note.nv.tkinfo,"",@"SHT_NOTE"
	.sectionflags	@"SHF_NOTE_NV_TKINFO"
	.tkinfo
        /*0018*/ 	.word	0x00000002
        /*0030*/ 	.string	""
        /*0030*/ 	.string	"ptxas"
        /*0030*/ 	.string	"Cuda compilation tools, release 13.0, V13.0.88"
        /*0030*/ 	.string	"Build cuda_13.0.r13.0/compiler.36424714_0"
        /*0030*/ 	.string	"-arch sm_100 -m 64 "



//--------------------- .note.nv.cuinfo           --------------------------
	.section	.note.nv.cuinfo,"",@"SHT_NOTE"
	.sectionflags	@"SHF_NOTE_NV_CUINFO"
        /*0018*/ 	.short	0x0002
        /*001a*/ 	.short	0x0064
        /*001c*/ 	.short	0x0082
	.zero		2


//--------------------- .nv.info                  --------------------------
	.section	.nv.info,"",@"SHT_CUDA_INFO"
	.align	4


	//----- nvinfo : EIATTR_REGCOUNT
	.align		4
        /*0000*/ 	.byte	0x04, 0x2f
        /*0002*/ 	.short	(.L_1 - .L_0)
	.align		4
.L_0:
        /*0004*/ 	.word	index@(rms_norm_kernel_f32)
        /*0008*/ 	.word	0x00000012


	//----- nvinfo : EIATTR_FRAME_SIZE
	.align		4
.L_1:
        /*000c*/ 	.byte	0x04, 0x11
        /*000e*/ 	.short	(.L_3 - .L_2)
	.align		4
.L_2:
        /*0010*/ 	.word	index@($__internal_3_$__cuda_sm3x_div_rn_noftz_f32_slowpath)
        /*0014*/ 	.word	0x00000000


	//----- nvinfo : EIATTR_FRAME_SIZE
	.align		4
.L_3:
        /*0018*/ 	.byte	0x04, 0x11
        /*001a*/ 	.short	(.L_5 - .L_4)
	.align		4
.L_4:
        /*001c*/ 	.word	index@(rms_norm_kernel_f32)
        /*0020*/ 	.word	0x00000000


	//----- nvinfo : EIATTR_REGCOUNT
	.align		4
.L_5:
        /*0024*/ 	.byte	0x04, 0x2f
        /*0026*/ 	.short	(.L_7 - .L_6)
	.align		4
.L_6:
        /*0028*/ 	.word	index@(softmax_kernel_f32)
        /*002c*/ 	.word	0x00000012


	//----- nvinfo : EIATTR_FRAME_SIZE
	.align		4
.L_7:
        /*0030*/ 	.byte	0x04, 0x11
        /*0032*/ 	.short	(.L_9 - .L_8)
	.align		4
.L_8:
        /*0034*/ 	.word	index@($__internal_2_$__cuda_sm20_rcp_rn_f32_slowpath)
        /*0038*/ 	.word	0x00000000


	//----- nvinfo : EIATTR_FRAME_SIZE
	.align		4
.L_9:
        /*003c*/ 	.byte	0x04, 0x11
        /*003e*/ 	.short	(.L_11 - .L_10)
	.align		4
.L_10:
        /*0040*/ 	.word	index@(softmax_kernel_f32)
        /*0044*/ 	.word	0x00000000


	//----- nvinfo : EIATTR_REGCOUNT
	.align		4
.L_11:
        /*0048*/ 	.byte	0x04, 0x2f
        /*004a*/ 	.short	(.L_13 - .L_12)
	.align		4
.L_12:
        /*004c*/ 	.word	index@(rope_kernel_f32)
        /*0050*/ 	.word	0x00000016


	//----- nvinfo : EIATTR_FRAME_SIZE
	.align		4
.L_13:
        /*0054*/ 	.byte	0x04, 0x11
        /*0056*/ 	.short	(.L_15 - .L_14)
	.align		4
.L_14:
        /*0058*/ 	.word	index@(rope_kernel_f32)
        /*005c*/ 	.word	0x00000000


	//----- nvinfo : EIATTR_REGCOUNT
	.align		4
.L_15:
        /*0060*/ 	.byte	0x04, 0x2f
        /*0062*/ 	.short	(.L_17 - .L_16)
	.align		4
.L_16:
        /*0064*/ 	.word	index@(silu_kernel_f32)
        /*0068*/ 	.word	0x00000010


	//----- nvinfo : EIATTR_FRAME_SIZE
	.align		4
.L_17:
        /*006c*/ 	.byte	0x04, 0x11
        /*006e*/ 	.short	(.L_19 - .L_18)
	.align		4
.L_18:
        /*0070*/ 	.word	index@($__internal_1_$__cuda_sm3x_div_rn_noftz_f32_slowpath)
        /*0074*/ 	.word	0x00000000


	//----- nvinfo : EIATTR_FRAME_SIZE
	.align		4
.L_19:
        /*0078*/ 	.byte	0x04, 0x11
        /*007a*/ 	.short	(.L_21 - .L_20)
	.align		4
.L_20:
        /*007c*/ 	.word	index@(silu_kernel_f32)
        /*0080*/ 	.word	0x00000000


	//----- nvinfo : EIATTR_REGCOUNT
	.align		4
.L_21:
        /*0084*/ 	.byte	0x04, 0x2f
        /*0086*/ 	.short	(.L_23 - .L_22)
	.align		4
.L_22:
        /*0088*/ 	.word	index@(fused_silu_mul_kernel_f32)
        /*008c*/ 	.word	0x00000010


	//----- nvinfo : EIATTR_FRAME_SIZE
	.align		4
.L_23:
        /*0090*/ 	.byte	0x04, 0x11
        /*0092*/ 	.short	(.L_25 - .L_24)
	.align		4
.L_24:
        /*0094*/ 	.word	index@($__internal_0_$__cuda_sm3x_div_rn_noftz_f32_slowpath)
        /*0098*/ 	.word	0x00000000


	//----- nvinfo : EIATTR_FRAME_SIZE
	.align		4
.L_25:
        /*009c*/ 	.byte	0x04, 0x11
        /*009e*/ 	.short	(.L_27 - .L_26)
	.align		4
.L_26:
        /*00a0*/ 	.word	index@(fused_silu_mul_kernel_f32)
        /*00a4*/ 	.word	0x00000000


	//----- nvinfo : EIATTR_MIN_STACK_SIZE
	.align		4
.L_27:
        /*00a8*/ 	.byte	0x04, 0x12
        /*00aa*/ 	.short	(.L_29 - .L_28)
	.align		4
.L_28:
        /*00ac*/ 	.word	index@(fused_silu_mul_kernel_f32)
        /*00b0*/ 	.word	0x00000000


	//----- nvinfo : EIATTR_MIN_STACK_SIZE
	.align		4
.L_29:
        /*00b4*/ 	.byte	0x04, 0x12
        /*00b6*/ 	.short	(.L_31 - .L_30)
	.align		4
.L_30:
        /*00b8*/ 	.word	index@(silu_kernel_f32)
        /*00bc*/ 	.word	0x00000000


	//----- nvinfo : EIATTR_MIN_STACK_SIZE
	.align		4
.L_31:
        /*00c0*/ 	.byte	0x04, 0x12
        /*00c2*/ 	.short	(.L_33 - .L_32)
	.align		4
.L_32:
        /*00c4*/ 	.word	index@(rope_kernel_f32)
        /*00c8*/ 	.word	0x00000000


	//----- nvinfo : EIATTR_MIN_STACK_SIZE
	.align		4
.L_33:
        /*00cc*/ 	.byte	0x04, 0x12
        /*00ce*/ 	.short	(.L_35 - .L_34)
	.align		4
.L_34:
        /*00d0*/ 	.word	index@(softmax_kernel_f32)
        /*00d4*/ 	.word	0x00000000


	//----- nvinfo : EIATTR_MIN_STACK_SIZE
	.align		4
.L_35:
        /*00d8*/ 	.byte	0x04, 0x12
        /*00da*/ 	.short	(.L_37 - .L_36)
	.align		4
.L_36:
        /*00dc*/ 	.word	index@(rms_norm_kernel_f32)
        /*00e0*/ 	.word	0x00000000
.L_37:


//--------------------- .nv.compat                --------------------------
	.section	.nv.compat,"",@"SHT_CUDA_COMPAT_INFO"
	.align	4
        /*0000*/ 	.byte	0x02, 0x09, 0x00, 0x00, 0x02, 0x02, 0x01, 0x00, 0x02, 0x05, 0x05, 0x00, 0x03, 0x07, 0x01, 0x01
        /*0010*/ 	.byte	0x02, 0x03, 0x00, 0x00, 0x02, 0x06, 0x01, 0x00, 0x04, 0x0b, 0x08, 0x00, 0x01, 0x00, 0x00, 0x00
        /*0020*/ 	.byte	0x00, 0x00, 0x00, 0x00


//--------------------- .nv.info.fused_silu_mul_kernel_f32 --------------------------
	.section	.nv.info.fused_silu_mul_kernel_f32,"",@"SHT_CUDA_INFO"
	.sectionflags	@""
	.align	4


	//----- nvinfo : EIATTR_CUDA_API_VERSION
	.align		4
        /*0000*/ 	.byte	0x04, 0x37
        /*0002*/ 	.short	(.L_39 - .L_38)
.L_38:
        /*0004*/ 	.word	0x00000082


	//----- nvinfo : EIATTR_KPARAM_INFO
	.align		4
.L_39:
        /*0008*/ 	.byte	0x04, 0x17
        /*000a*/ 	.short	(.L_41 - .L_40)
.L_40:
        /*000c*/ 	.word	0x00000000
        /*0010*/ 	.short	0x0003
        /*0012*/ 	.short	0x0018
        /*0014*/ 	.byte	0x00, 0xf0, 0x11, 0x00


	//----- nvinfo : EIATTR_KPARAM_INFO
	.align		4
.L_41:
        /*0018*/ 	.byte	0x04, 0x17
        /*001a*/ 	.short	(.L_43 - .L_42)
.L_42:
        /*001c*/ 	.word	0x00000000
        /*0020*/ 	.short	0x0002
        /*0022*/ 	.short	0x0010
        /*0024*/ 	.byte	0x00, 0xf5, 0x21, 0x00


	//----- nvinfo : EIATTR_KPARAM_INFO
	.align		4
.L_43:
        /*0028*/ 	.byte	0x04, 0x17
        /*002a*/ 	.short	(.L_45 - .L_44)
.L_44:
        /*002c*/ 	.word	0x00000000
        /*0030*/ 	.short	0x0001
        /*0032*/ 	.short	0x0008
        /*0034*/ 	.byte	0x00, 0xf5, 0x21, 0x00


	//----- nvinfo : EIATTR_KPARAM_INFO
	.align		4
.L_45:
        /*0038*/ 	.byte	0x04, 0x17
        /*003a*/ 	.short	(.L_47 - .L_46)
.L_46:
        /*003c*/ 	.word	0x00000000
        /*0040*/ 	.short	0x0000
        /*0042*/ 	.short	0x0000
        /*0044*/ 	.byte	0x00, 0xf5, 0x21, 0x00


	//----- nvinfo : EIATTR_SPARSE_MMA_MASK
	.align		4
.L_47:
        /*0048*/ 	.byte	0x03, 0x50
        /*004a*/ 	.short	0x0000


	//----- nvinfo : EIATTR_MAXREG_COUNT
	.align		4
        /*004c*/ 	.byte	0x03, 0x1b
        /*004e*/ 	.short	0x00ff


	//----- nvinfo : EIATTR_MERCURY_ISA_VERSION
	.align		4
        /*0050*/ 	.byte	0x03, 0x5f
        /*0052*/ 	.short	0x0101


	//----- nvinfo : EIATTR_VRC_CTA_INIT_COUNT
	.align		4
        /*0054*/ 	.byte	0x02, 0x4a
	.zero		1
	.zero		1


	//----- nvinfo : EIATTR_EXIT_INSTR_OFFSETS
	.align		4
        /*0058*/ 	.byte	0x04, 0x1c
        /*005a*/ 	.short	(.L_49 - .L_48)


	//   ....[0]....
.L_48:
        /*005c*/ 	.word	0x00000070


	//   ....[1]....
        /*0060*/ 	.word	0x000002a0


	//----- nvinfo : EIATTR_CRS_STACK_SIZE
	.align		4
.L_49:
        /*0064*/ 	.byte	0x04, 0x1e
        /*0066*/ 	.short	(.L_51 - .L_50)
.L_50:
        /*0068*/ 	.word	0x00000000


	//----- nvinfo : EIATTR_CBANK_PARAM_SIZE
	.align		4
.L_51:
        /*006c*/ 	.byte	0x03, 0x19
        /*006e*/ 	.short	0x001c


	//----- nvinfo : EIATTR_PARAM_CBANK
	.align		4
        /*0070*/ 	.byte	0x04, 0x0a
        /*0072*/ 	.short	(.L_53 - .L_52)
	.align		4
.L_52:
        /*0074*/ 	.word	index@(.nv.constant0.fused_silu_mul_kernel_f32)
        /*0078*/ 	.short	0x0380
        /*007a*/ 	.short	0x001c


	//----- nvinfo : EIATTR_SW_WAR
	.align		4
.L_53:
        /*007c*/ 	.byte	0x04, 0x36
        /*007e*/ 	.short	(.L_55 - .L_54)
.L_54:
        /*0080*/ 	.word	0x00000008
.L_55:


//--------------------- .nv.info.silu_kernel_f32  --------------------------
	.section	.nv.info.silu_kernel_f32,"",@"SHT_CUDA_INFO"
	.sectionflags	@""
	.align	4


	//----- nvinfo : EIATTR_CUDA_API_VERSION
	.align		4
        /*0000*/ 	.byte	0x04, 0x37
        /*0002*/ 	.short	(.L_57 - .L_56)
.L_56:
        /*0004*/ 	.word	0x00000082


	//----- nvinfo : EIATTR_KPARAM_INFO
	.align		4
.L_57:
        /*0008*/ 	.byte	0x04, 0x17
        /*000a*/ 	.short	(.L_59 - .L_58)
.L_58:
        /*000c*/ 	.word	0x00000000
        /*0010*/ 	.short	0x0002
        /*0012*/ 	.short	0x0010
        /*0014*/ 	.byte	0x00, 0xf0, 0x11, 0x00


	//----- nvinfo : EIATTR_KPARAM_INFO
	.align		4
.L_59:
        /*0018*/ 	.byte	0x04, 0x17
        /*001a*/ 	.short	(.L_61 - .L_60)
.L_60:
        /*001c*/ 	.word	0x00000000
        /*0020*/ 	.short	0x0001
        /*0022*/ 	.short	0x0008
        /*0024*/ 	.byte	0x00, 0xf5, 0x21, 0x00


	//----- nvinfo : EIATTR_KPARAM_INFO
	.align		4
.L_61:
        /*0028*/ 	.byte	0x04, 0x17
        /*002a*/ 	.short	(.L_63 - .L_62)
.L_62:
        /*002c*/ 	.word	0x00000000
        /*0030*/ 	.short	0x0000
        /*0032*/ 	.short	0x0000
        /*0034*/ 	.byte	0x00, 0xf5, 0x21, 0x00


	//----- nvinfo : EIATTR_SPARSE_MMA_MASK
	.align		4
.L_63:
        /*0038*/ 	.byte	0x03, 0x50
        /*003a*/ 	.short	0x0000


	//----- nvinfo : EIATTR_MAXREG_COUNT
	.align		4
        /*003c*/ 	.byte	0x03, 0x1b
        /*003e*/ 	.short	0x00ff


	//----- nvinfo : EIATTR_MERCURY_ISA_VERSION
	.align		4
        /*0040*/ 	.byte	0x03, 0x5f
        /*0042*/ 	.short	0x0101


	//----- nvinfo : EIATTR_VRC_CTA_INIT_COUNT
	.align		4
        /*0044*/ 	.byte	0x02, 0x4a
	.zero		1
	.zero		1


	//----- nvinfo : EIATTR_EXIT_INSTR_OFFSETS
	.align		4
        /*0048*/ 	.byte	0x04, 0x1c
        /*004a*/ 	.short	(.L_65 - .L_64)


	//   ....[0]....
.L_64:
        /*004c*/ 	.word	0x00000070


	//   ....[1]....
        /*0050*/ 	.word	0x00000260


	//----- nvinfo : EIATTR_CRS_STACK_SIZE
	.align		4
.L_65:
        /*0054*/ 	.byte	0x04, 0x1e
        /*0056*/ 	.short	(.L_67 - .L_66)
.L_66:
        /*0058*/ 	.word	0x00000000


	//----- nvinfo : EIATTR_CBANK_PARAM_SIZE
	.align		4
.L_67:
        /*005c*/ 	.byte	0x03, 0x19
        /*005e*/ 	.short	0x0014


	//----- nvinfo : EIATTR_PARAM_CBANK
	.align		4
        /*0060*/ 	.byte	0x04, 0x0a
        /*0062*/ 	.short	(.L_69 - .L_68)
	.align		4
.L_68:
        /*0064*/ 	.word	index@(.nv.constant0.silu_kernel_f32)
        /*0068*/ 	.short	0x0380
        /*006a*/ 	.short	0x0014


	//----- nvinfo : EIATTR_SW_WAR
	.align		4
.L_69:
        /*006c*/ 	.byte	0x04, 0x36
        /*006e*/ 	.short	(.L_71 - .L_70)
.L_70:
        /*0070*/ 	.word	0x00000008
.L_71:


//--------------------- .nv.info.rope_kernel_f32  --------------------------
	.section	.nv.info.rope_kernel_f32,"",@"SHT_CUDA_INFO"
	.sectionflags	@""
	.align	4


	//----- nvinfo : EIATTR_CUDA_API_VERSION
	.align		4
        /*0000*/ 	.byte	0x04, 0x37
        /*0002*/ 	.short	(.L_73 - .L_72)
.L_72:
        /*0004*/ 	.word	0x00000082


	//----- nvinfo : EIATTR_KPARAM_INFO
	.align		4
.L_73:
        /*0008*/ 	.byte	0x04, 0x17
        /*000a*/ 	.short	(.L_75 - .L_74)
.L_74:
        /*000c*/ 	.word	0x00000000
        /*0010*/ 	.short	0x0008
        /*0012*/ 	.short	0x0030
        /*0014*/ 	.byte	0x00, 0xf0, 0x11, 0x00


	//----- nvinfo : EIATTR_KPARAM_INFO
	.align		4
.L_75:
        /*0018*/ 	.byte	0x04, 0x17
        /*001a*/ 	.short	(.L_77 - .L_76)
.L_76:
        /*001c*/ 	.word	0x00000000
        /*0020*/ 	.short	0x0007
        /*0022*/ 	.short	0x002c
        /*0024*/ 	.byte	0x00, 0xf0, 0x11, 0x00


	//----- nvinfo : EIATTR_KPARAM_INFO
	.align		4
.L_77:
        /*0028*/ 	.byte	0x04, 0x17
        /*002a*/ 	.short	(.L_79 - .L_78)
.L_78:
        /*002c*/ 	.word	0x00000000
        /*0030*/ 	.short	0x0006
        /*0032*/ 	.short	0x0028
        /*0034*/ 	.byte	0x00, 0xf0, 0x11, 0x00


	//----- nvinfo : EIATTR_KPARAM_INFO
	.align		4
.L_79:
        /*0038*/ 	.byte	0x04, 0x17
        /*003a*/ 	.short	(.L_81 - .L_80)
.L_80:
        /*003c*/ 	.word	0x00000000
        /*0040*/ 	.short	0x0005
        /*0042*/ 	.short	0x0024
        /*0044*/ 	.byte	0x00, 0xf0, 0x11, 0x00


	//----- nvinfo : EIATTR_KPARAM_INFO
	.align		4
.L_81:
        /*0048*/ 	.byte	0x04, 0x17
        /*004a*/ 	.short	(.L_83 - .L_82)
.L_82:
        /*004c*/ 	.word	0x00000000
        /*0050*/ 	.short	0x0004
        /*0052*/ 	.short	0x0020
        /*0054*/ 	.byte	0x00, 0xf0, 0x11, 0x00


	//----- nvinfo : EIATTR_KPARAM_INFO
	.align		4
.L_83:
        /*0058*/ 	.byte	0x04, 0x17
        /*005a*/ 	.short	(.L_85 - .L_84)
.L_84:
        /*005c*/ 	.word	0x00000000
        /*0060*/ 	.short	0x0003
        /*0062*/ 	.short	0x0018
        /*0064*/ 	.byte	0x00, 0xf5, 0x21, 0x00


	//----- nvinfo : EIATTR_KPARAM_INFO
	.align		4
.L_85:
        /*0068*/ 	.byte	0x04, 0x17
        /*006a*/ 	.short	(.L_87 - .L_86)
.L_86:
        /*006c*/ 	.word	0x00000000
        /*0070*/ 	.short	0x0002
        /*0072*/ 	.short	0x0010
        /*0074*/ 	.byte	0x00, 0xf5, 0x21, 0x00


	//----- nvinfo : EIATTR_KPARAM_INFO
	.align		4
.L_87:
        /*0078*/ 	.byte	0x04, 0x17
        /*007a*/ 	.short	(.L_89 - .L_88)
.L_88:
        /*007c*/ 	.word	0x00000000
        /*0080*/ 	.short	0x0001
        /*0082*/ 	.short	0x0008
        /*0084*/ 	.byte	0x00, 0xf5, 0x21, 0x00


	//----- nvinfo : EIATTR_KPARAM_INFO
	.align		4
.L_89:
        /*0088*/ 	.byte	0x04, 0x17
        /*008a*/ 	.short	(.L_91 - .L_90)
.L_90:
        /*008c*/ 	.word	0x00000000
        /*0090*/ 	.short	0x0000
        /*0092*/ 	.short	0x0000
        /*0094*/ 	.byte	0x00, 0xf5, 0x21, 0x00


	//----- nvinfo : EIATTR_SPARSE_MMA_MASK
	.align		4
.L_91:
        /*0098*/ 	.byte	0x03, 0x50
        /*009a*/ 	.short	0x0000


	//----- nvinfo : EIATTR_MAXREG_COUNT
	.align		4
        /*009c*/ 	.byte	0x03, 0x1b
        /*009e*/ 	.short	0x00ff


	//----- nvinfo : EIATTR_MERCURY_ISA_VERSION
	.align		4
        /*00a0*/ 	.byte	0x03, 0x5f
        /*00a2*/ 	.short	0x0101


	//----- nvinfo : EIATTR_VRC_CTA_INIT_COUNT
	.align		4
        /*00a4*/ 	.byte	0x02, 0x4a
	.zero		1
	.zero		1


	//----- nvinfo : EIATTR_EXIT_INSTR_OFFSETS
	.align		4
        /*00a8*/ 	.byte	0x04, 0x1c
        /*00aa*/ 	.short	(.L_93 - .L_92)


	//   ....[0]....
.L_92:
        /*00ac*/ 	.word	0x000000d0


	//   ....[1]....
        /*00b0*/ 	.word	0x000005f0


	//----- nvinfo : EIATTR_CBANK_PARAM_SIZE
	.align		4
.L_93:
        /*00b4*/ 	.byte	0x03, 0x19
        /*00b6*/ 	.short	0x0034


	//----- nvinfo : EIATTR_PARAM_CBANK
	.align		4
        /*00b8*/ 	.byte	0x04, 0x0a
        /*00ba*/ 	.short	(.L_95 - .L_94)
	.align		4
.L_94:
        /*00bc*/ 	.word	index@(.nv.constant0.rope_kernel_f32)
        /*00c0*/ 	.short	0x0380
        /*00c2*/ 	.short	0x0034


	//----- nvinfo : EIATTR_SW_WAR
	.align		4
.L_95:
        /*00c4*/ 	.byte	0x04, 0x36
        /*00c6*/ 	.short	(.L_97 - .L_96)
.L_96:
        /*00c8*/ 	.word	0x00000008
.L_97:


//--------------------- .nv.info.softmax_kernel_f32 --------------------------
	.section	.nv.info.softmax_kernel_f32,"",@"SHT_CUDA_INFO"
	.sectionflags	@""
	.align	4


	//----- nvinfo : EIATTR_CUDA_API_VERSION
	.align		4
        /*0000*/ 	.byte	0x04, 0x37
        /*0002*/ 	.short	(.L_99 - .L_98)
.L_98:
        /*0004*/ 	.word	0x00000082


	//----- nvinfo : EIATTR_KPARAM_INFO
	.align		4
.L_99:
        /*0008*/ 	.byte	0x04, 0x17
        /*000a*/ 	.short	(.L_101 - .L_100)
.L_100:
        /*000c*/ 	.word	0x00000000
        /*0010*/ 	.short	0x0003
        /*0012*/ 	.short	0x0014
        /*0014*/ 	.byte	0x00, 0xf0, 0x11, 0x00


	//----- nvinfo : EIATTR_KPARAM_INFO
	.align		4
.L_101:
        /*0018*/ 	.byte	0x04, 0x17
        /*001a*/ 	.short	(.L_103 - .L_102)
.L_102:
        /*001c*/ 	.word	0x00000000
        /*0020*/ 	.short	0x0002
        /*0022*/ 	.short	0x0010
        /*0024*/ 	.byte	0x00, 0xf0, 0x11, 0x00


	//----- nvinfo : EIATTR_KPARAM_INFO
	.align		4
.L_103:
        /*0028*/ 	.byte	0x04, 0x17
        /*002a*/ 	.short	(.L_105 - .L_104)
.L_104:
        /*002c*/ 	.word	0x00000000
        /*0030*/ 	.short	0x0001
        /*0032*/ 	.short	0x0008
        /*0034*/ 	.byte	0x00, 0xf5, 0x21, 0x00


	//----- nvinfo : EIATTR_KPARAM_INFO
	.align		4
.L_105:
        /*0038*/ 	.byte	0x04, 0x17
        /*003a*/ 	.short	(.L_107 - .L_106)
.L_106:
        /*003c*/ 	.word	0x00000000
        /*0040*/ 	.short	0x0000
        /*0042*/ 	.short	0x0000
        /*0044*/ 	.byte	0x00, 0xf5, 0x21, 0x00


	//----- nvinfo : EIATTR_SPARSE_MMA_MASK
	.align		4
.L_107:
        /*0048*/ 	.byte	0x03, 0x50
        /*004a*/ 	.short	0x0000


	//----- nvinfo : EIATTR_MAXREG_COUNT
	.align		4
        /*004c*/ 	.byte	0x03, 0x1b
        /*004e*/ 	.short	0x00ff


	//----- nvinfo : EIATTR_NUM_BARRIERS
	.align		4
        /*0050*/ 	.byte	0x02, 0x4c
        /*0052*/ 	.byte	0x01
	.zero		1


	//----- nvinfo : EIATTR_MERCURY_ISA_VERSION
	.align		4
        /*0054*/ 	.byte	0x03, 0x5f
        /*0056*/ 	.short	0x0101


	//----- nvinfo : EIATTR_VRC_CTA_INIT_COUNT
	.align		4
        /*0058*/ 	.byte	0x02, 0x4a
	.zero		1
	.zero		1


	//----- nvinfo : EIATTR_EXIT_INSTR_OFFSETS
	.align		4
        /*005c*/ 	.byte	0x04, 0x1c
        /*005e*/ 	.short	(.L_109 - .L_108)


	//   ....[0]....
.L_108:
        /*0060*/ 	.word	0x00000040


	//   ....[1]....
        /*0064*/ 	.word	0x00000660


	//   ....[2]....
        /*0068*/ 	.word	0x000007e0


	//----- nvinfo : EIATTR_CRS_STACK_SIZE
	.align		4
.L_109:
        /*006c*/ 	.byte	0x04, 0x1e
        /*006e*/ 	.short	(.L_111 - .L_110)
.L_110:
        /*0070*/ 	.word	0x00000000


	//----- nvinfo : EIATTR_CBANK_PARAM_SIZE
	.align		4
.L_111:
        /*0074*/ 	.byte	0x03, 0x19
        /*0076*/ 	.short	0x0018


	//----- nvinfo : EIATTR_PARAM_CBANK
	.align		4
        /*0078*/ 	.byte	0x04, 0x0a
        /*007a*/ 	.short	(.L_113 - .L_112)
	.align		4
.L_112:
        /*007c*/ 	.word	index@(.nv.constant0.softmax_kernel_f32)
        /*0080*/ 	.short	0x0380
        /*0082*/ 	.short	0x0018


	//----- nvinfo : EIATTR_SW_WAR
	.align		4
.L_113:
        /*0084*/ 	.byte	0x04, 0x36
        /*0086*/ 	.short	(.L_115 - .L_114)
.L_114:
        /*0088*/ 	.word	0x00000008
.L_115:


//--------------------- .nv.info.rms_norm_kernel_f32 --------------------------
	.section	.nv.info.rms_norm_kernel_f32,"",@"SHT_CUDA_INFO"
	.sectionflags	@""
	.align	4


	//----- nvinfo : EIATTR_CUDA_API_VERSION
	.align		4
        /*0000*/ 	.byte	0x04, 0x37
        /*0002*/ 	.short	(.L_117 - .L_116)
.L_116:
        /*0004*/ 	.word	0x00000082


	//----- nvinfo : EIATTR_KPARAM_INFO
	.align		4
.L_117:
        /*0008*/ 	.byte	0x04, 0x17
        /*000a*/ 	.short	(.L_119 - .L_118)
.L_118:
        /*000c*/ 	.word	0x00000000
        /*0010*/ 	.short	0x0005
        /*0012*/ 	.short	0x0020
        /*0014*/ 	.byte	0x00, 0xf0, 0x11, 0x00


	//----- nvinfo : EIATTR_KPARAM_INFO
	.align		4
.L_119:
        /*0018*/ 	.byte	0x04, 0x17
        /*001a*/ 	.short	(.L_121 - .L_120)
.L_120:
        /*001c*/ 	.word	0x00000000
        /*0020*/ 	.short	0x0004
        /*0022*/ 	.short	0x001c
        /*0024*/ 	.byte	0x00, 0xf0, 0x11, 0x00


	//----- nvinfo : EIATTR_KPARAM_INFO
	.align		4
.L_121:
        /*0028*/ 	.byte	0x04, 0x17
        /*002a*/ 	.short	(.L_123 - .L_122)
.L_122:
        /*002c*/ 	.word	0x00000000
        /*0030*/ 	.short	0x0003
        /*0032*/ 	.short	0x0018
        /*0034*/ 	.byte	0x00, 0xf0, 0x11, 0x00


	//----- nvinfo : EIATTR_KPARAM_INFO
	.align		4
.L_123:
        /*0038*/ 	.byte	0x04, 0x17
        /*003a*/ 	.short	(.L_125 - .L_124)
.L_124:
        /*003c*/ 	.word	0x00000000
        /*0040*/ 	.short	0x0002
        /*0042*/ 	.short	0x0010
        /*0044*/ 	.byte	0x00, 0xf5, 0x21, 0x00


	//----- nvinfo : EIATTR_KPARAM_INFO
	.align		4
.L_125:
        /*0048*/ 	.byte	0x04, 0x17
        /*004a*/ 	.short	(.L_127 - .L_126)
.L_126:
        /*004c*/ 	.word	0x00000000
        /*0050*/ 	.short	0x0001
        /*0052*/ 	.short	0x0008
        /*0054*/ 	.byte	0x00, 0xf5, 0x21, 0x00


	//----- nvinfo : EIATTR_KPARAM_INFO
	.align		4
.L_127:
        /*0058*/ 	.byte	0x04, 0x17
        /*005a*/ 	.short	(.L_129 - .L_128)
.L_128:
        /*005c*/ 	.word	0x00000000
        /*0060*/ 	.short	0x0000
        /*0062*/ 	.short	0x0000
        /*0064*/ 	.byte	0x00, 0xf5, 0x21, 0x00


	//----- nvinfo : EIATTR_SPARSE_MMA_MASK
	.align		4
.L_129:
        /*0068*/ 	.byte	0x03, 0x50
        /*006a*/ 	.short	0x0000


	//----- nvinfo : EIATTR_MAXREG_COUNT
	.align		4
        /*006c*/ 	.byte	0x03, 0x1b
        /*006e*/ 	.short	0x00ff


	//----- nvinfo : EIATTR_NUM_BARRIERS
	.align		4
        /*0070*/ 	.byte	0x02, 0x4c
        /*0072*/ 	.byte	0x01
	.zero		1


	//----- nvinfo : EIATTR_MERCURY_ISA_VERSION
	.align		4
        /*0074*/ 	.byte	0x03, 0x5f
        /*0076*/ 	.short	0x0101


	//----- nvinfo : EIATTR_VRC_CTA_INIT_COUNT
	.align		4
        /*0078*/ 	.byte	0x02, 0x4a
	.zero		1
	.zero		1


	//----- nvinfo : EIATTR_EXIT_INSTR_OFFSETS
	.align		4
        /*007c*/ 	.byte	0x04, 0x1c
        /*007e*/ 	.short	(.L_131 - .L_130)


	//   ....[0]....
.L_130:
        /*0080*/ 	.word	0x00000040


	//   ....[1]....
        /*0084*/ 	.word	0x00000420


	//   ....[2]....
        /*0088*/ 	.word	0x00000590


	//----- nvinfo : EIATTR_CRS_STACK_SIZE
	.align		4
.L_131:
        /*008c*/ 	.byte	0x04, 0x1e
        /*008e*/ 	.short	(.L_133 - .L_132)
.L_132:
        /*0090*/ 	.word	0x00000000


	//----- nvinfo : EIATTR_CBANK_PARAM_SIZE
	.align		4
.L_133:
        /*0094*/ 	.byte	0x03, 0x19
        /*0096*/ 	.short	0x0024


	//----- nvinfo : EIATTR_PARAM_CBANK
	.align		4
        /*0098*/ 	.byte	0x04, 0x0a
        /*009a*/ 	.short	(.L_135 - .L_134)
	.align		4
.L_134:
        /*009c*/ 	.word	index@(.nv.constant0.rms_norm_kernel_f32)
        /*00a0*/ 	.short	0x0380
        /*00a2*/ 	.short	0x0024


	//----- nvinfo : EIATTR_SW_WAR
	.align		4
.L_135:
        /*00a4*/ 	.byte	0x04, 0x36
        /*00a6*/ 	.short	(.L_137 - .L_136)
.L_136:
        /*00a8*/ 	.word	0x00000008
.L_137:


//--------------------- .nv.callgraph             --------------------------
	.section	.nv.callgraph,"",@"SHT_CUDA_CALLGRAPH"
	.align	4
	.sectionentsize	8
	.align		4
        /*0000*/ 	.word	0x00000000
	.align		4
        /*0004*/ 	.word	0xffffffff
	.align		4
        /*0008*/ 	.word	0x00000000
	.align		4
        /*000c*/ 	.word	0xfffffffe
	.align		4
        /*0010*/ 	.word	0x00000000
	.align		4
        /*0014*/ 	.word	0xfffffffd
	.align		4
        /*0018*/ 	.word	0x00000000
	.align		4
        /*001c*/ 	.word	0xfffffffc


//--------------------- .text.fused_silu_mul_kernel_f32 --------------------------
	.section	.text.fused_silu_mul_kernel_f32,"ax",@progbits
	.align	128
        .global         fused_silu_mul_kernel_f32
        .type           fused_silu_mul_kernel_f32,@function
        .size           fused_silu_mul_kernel_f32,(.L_x_61 - fused_silu_mul_kernel_f32)
        .other          fused_silu_mul_kernel_f32,@"STO_CUDA_ENTRY STV_DEFAULT"
fused_silu_mul_kernel_f32:
.text.fused_silu_mul_kernel_f32:
[----:B------:R-:W-:Y:S01]  /*0000*/  LDC R1, c[0x0][0x37c] ;  /* 0x0000df00ff017b82 */ /* 0x000fe20000000800 */
[----:B------:R-:W0:Y:S07]  /*0010*/  S2R R3, SR_TID.X ;  /* 0x0000000000037919 */ /* 0x000e2e0000002100 */
[----:B------:R-:W0:Y:S01]  /*0020*/  S2UR UR4, SR_CTAID.X ;  /* 0x00000000000479c3 */ /* 0x000e220000002500 */
[----:B------:R-:W1:Y:S07]  /*0030*/  LDCU UR5, c[0x0][0x398] ;  /* 0x00007300ff0577ac */ /* 0x000e6e0008000800 */
[----:B------:R-:W0:Y:S02]  /*0040*/  LDC R2, c[0x0][0x360] ;  /* 0x0000d800ff027b82 */ /* 0x000e240000000800 */
[----:B0-----:R-:W-:-:S05]  /*0050*/  IMAD R2, R2, UR4, R3 ;  /* 0x0000000402027c24 */ /* 0x001fca000f8e0203 */
[----:B-1----:R-:W-:-:S13]  /*0060*/  ISETP.GE.AND P0, PT, R2, UR5, PT ;  /* 0x0000000502007c0c */ /* 0x002fda000bf06270 */
[----:B------:R-:W-:Y:S05]  /*0070*/  @P0 EXIT ;  /* 0x000000000000094d */ /* 0x000fea0003800000 */
[----:B------:R-:W0:Y:S01]  /*0080*/  LDC.64 R4, c[0x0][0x380] ;  /* 0x0000e000ff047b82 */ /* 0x000e220000000a00 */
[----:B------:R-:W1:Y:S01]  /*0090*/  LDCU.64 UR4, c[0x0][0x358] ;  /* 0x00006b00ff0477ac */ /* 0x000e620008000a00 */
[----:B0-----:R-:W-:-:S05]  /*00a0*/  IMAD.WIDE R4, R2, 0x4, R4 ;  /* 0x0000000402047825 */ /* 0x001fca00078e0204 */
[----:B-1----:R-:W2:Y:S01]  /*00b0*/  LDG.E.CONSTANT R0, desc[UR4][R4.64] ;  /* 0x0000000404007981 */ /* 0x002ea2000c1e9900 */
[----:B------:R-:W-:Y:S01]  /*00c0*/  IMAD.MOV.U32 R3, RZ, RZ, 0x3bbb989d ;  /* 0x3bbb989dff037424 */ /* 0x000fe200078e00ff */
[----:B------:R-:W-:Y:S01]  /*00d0*/  BSSY.RECONVERGENT B0, `(.L_x_0) ;  /* 0x0000015000007945 */ /* 0x000fe20003800200 */
[----:B------:R-:W-:Y:S02]  /*00e0*/  IMAD.MOV.U32 R6, RZ, RZ, 0x437c0000 ;  /* 0x437c0000ff067424 */ /* 0x000fe400078e00ff */
[----:B--2---:R-:W-:-:S04]  /*00f0*/  FFMA.SAT R3, R0, -R3, 0.5 ;  /* 0x3f00000000037423 */ /* 0x004fc80000002803 */
[----:B------:R-:W-:-:S04]  /*0100*/  FFMA.RM R3, R3, R6, 12582913 ;  /* 0x4b40000103037423 */ /* 0x000fc80000004006 */
[C---:B------:R-:W-:Y:S01]  /*0110*/  FADD R7, R3.reuse, -12583039 ;  /* 0xcb40007f03077421 */ /* 0x040fe20000000000 */
[----:B------:R-:W-:-:S03]  /*0120*/  IMAD.SHL.U32 R3, R3, 0x800000, RZ ;  /* 0x0080000003037824 */ /* 0x000fc600078e00ff */
[----:B------:R-:W-:-:S04]  /*0130*/  FFMA R7, R0, -1.4426950216293334961, -R7 ;  /* 0xbfb8aa3b00077823 */ /* 0x000fc80000000807 */
[----:B------:R-:W-:-:S04]  /*0140*/  FFMA R7, R0, -1.925963033500011079e-08, R7 ;  /* 0xb2a5706000077823 */ /* 0x000fc80000000007 */
[----:B------:R-:W0:Y:S02]  /*0150*/  MUFU.EX2 R6, R7 ;  /* 0x0000000700067308 */ /* 0x000e240000000800 */
[----:B0-----:R-:W-:-:S06]  /*0160*/  FFMA R3, R3, R6, 1 ;  /* 0x3f80000003037423 */ /* 0x001fcc0000000006 */
[----:B------:R-:W0:Y:S08]  /*0170*/  MUFU.RCP R4, R3 ;  /* 0x0000000300047308 */ /* 0x000e300000001000 */
[----:B------:R-:W1:Y:S01]  /*0180*/  FCHK P0, R0, R3 ;  /* 0x0000000300007302 */ /* 0x000e620000000000 */
[----:B0-----:R-:W-:-:S04]  /*0190*/  FFMA R5, -R3, R4, 1 ;  /* 0x3f80000003057423 */ /* 0x001fc80000000104 */
[----:B------:R-:W-:-:S04]  /*01a0*/  FFMA R5, R4, R5, R4 ;  /* 0x0000000504057223 */ /* 0x000fc80000000004 */
[----:B------:R-:W-:-:S04]  /*01b0*/  FFMA R4, R0, R5, RZ ;  /* 0x0000000500047223 */ /* 0x000fc800000000ff */
[----:B------:R-:W-:-:S04]  /*01c0*/  FFMA R6, -R3, R4, R0 ;  /* 0x0000000403067223 */ /* 0x000fc80000000100 */
[----:B------:R-:W-:Y:S01]  /*01d0*/  FFMA R8, R5, R6, R4 ;  /* 0x0000000605087223 */ /* 0x000fe20000000004 */
[----:B-1----:R-:W-:Y:S06]  /*01e0*/  @!P0 BRA `(.L_x_1) ;  /* 0x00000000000c8947 */ /* 0x002fec0003800000 */
[----:B------:R-:W-:-:S07]  /*01f0*/  MOV R4, 0x210 ;  /* 0x0000021000047802 */ /* 0x000fce0000000f00 */
[----:B------:R-:W-:Y:S05]  /*0200*/  CALL.REL.NOINC `($__internal_0_$__cuda_sm3x_div_rn_noftz_f32_slowpath) ;  /* 0x0000000000287944 */ /* 0x000fea0003c00000 */
[----:B------:R-:W-:-:S07]  /*0210*/  IMAD.MOV.U32 R8, RZ, RZ, R0 ;  /* 0x000000ffff087224 */ /* 0x000fce00078e0000 */
.L_x_1:
[----:B------:R-:W-:Y:S05]  /*0220*/  BSYNC.RECONVERGENT B0 ;  /* 0x0000000000007941 */ /* 0x000fea0003800200 */
.L_x_0:
[----:B------:R-:W0:Y:S08]  /*0230*/  LDC.64 R4, c[0x0][0x388] ;  /* 0x0000e200ff047b82 */ /* 0x000e300000000a00 */
[----:B------:R-:W1:Y:S01]  /*0240*/  LDC.64 R6, c[0x0][0x390] ;  /* 0x0000e400ff067b82 */ /* 0x000e620000000a00 */
[----:B0-----:R-:W-:-:S06]  /*0250*/  IMAD.WIDE R4, R2, 0x4, R4 ;  /* 0x0000000402047825 */ /* 0x001fcc00078e0204 */
[----:B------:R-:W2:Y:S01]  /*0260*/  LDG.E.CONSTANT R5, desc[UR4][R4.64] ;  /* 0x0000000404057981 */ /* 0x000ea2000c1e9900 */
[----:B-1----:R-:W-:-:S04]  /*0270*/  IMAD.WIDE R2, R2, 0x4, R6 ;  /* 0x0000000402027825 */ /* 0x002fc800078e0206 */
[----:B--2---:R-:W-:-:S05]  /*0280*/  FMUL R7, R5, R8 ;  /* 0x0000000805077220 */ /* 0x004fca0000400000 */
[----:B------:R-:W-:Y:S01]  /*0290*/  STG.E desc[UR4][R2.64], R7 ;  /* 0x0000000702007986 */ /* 0x000fe2000c101904 */
[----:B------:R-:W-:Y:S05]  /*02a0*/  EXIT ;  /* 0x000000000000794d */ /* 0x000fea0003800000 */
        .weak           $__internal_0_$__cuda_sm3x_div_rn_noftz_f32_slowpath
        .type           $__internal_0_$__cuda_sm3x_div_rn_noftz_f32_slowpath,@function
        .size           $__internal_0_$__cuda_sm3x_div_rn_noftz_f32_slowpath,(.L_x_61 - $__internal_0_$__cuda_sm3x_div_rn_noftz_f32_slowpath)
$__internal_0_$__cuda_sm3x_div_rn_noftz_f32_slowpath:
[----:B------:R-:W-:Y:S01]  /*02b0*/  SHF.R.U32.HI R6, RZ, 0x17, R3 ;  /* 0x00000017ff067819 */ /* 0x000fe20000011603 */
[----:B------:R-:W-:Y:S01]  /*02c0*/  BSSY.RECONVERGENT B1, `(.L_x_2) ;  /* 0x0000064000017945 */ /* 0x000fe20003800200 */
[--C-:B------:R-:W-:Y:S01]  /*02d0*/  SHF.R.U32.HI R5, RZ, 0x17, R0.reuse ;  /* 0x00000017ff057819 */ /* 0x100fe20000011600 */
[----:B------:R-:W-:Y:S01]  /*02e0*/  IMAD.MOV.U32 R7, RZ, RZ, R0 ;  /* 0x000000ffff077224 */ /* 0x000fe200078e0000 */
[----:B------:R-:W-:Y:S02]  /*02f0*/  LOP3.LUT R6, R6, 0xff, RZ, 0xc0, !PT ;  /* 0x000000ff06067812 */ /* 0x000fe400078ec0ff */
[----:B------:R-:W-:Y:S02]  /*0300*/  LOP3.LUT R5, R5, 0xff, RZ, 0xc0, !PT ;  /* 0x000000ff05057812 */ /* 0x000fe400078ec0ff */
[----:B------:R-:W-:Y:S01]  /*0310*/  MOV R8, R3 ;  /* 0x0000000300087202 */ /* 0x000fe20000000f00 */
[----:B------:R-:W-:Y:S02]  /*0320*/  VIADD R11, R6, 0xffffffff ;  /* 0xffffffff060b7836 */ /* 0x000fe40000000000 */
[----:B------:R-:W-:-:S03]  /*0330*/  VIADD R10, R5, 0xffffffff ;  /* 0xffffffff050a7836 */ /* 0x000fc60000000000 */
[----:B------:R-:W-:-:S04]  /*0340*/  ISETP.GT.U32.AND P0, PT, R11, 0xfd, PT ;  /* 0x000000fd0b00780c */ /* 0x000fc80003f04070 */
[----:B------:R-:W-:-:S13]  /*0350*/  ISETP.GT.U32.OR P0, PT, R10, 0xfd, P0 ;  /* 0x000000fd0a00780c */ /* 0x000fda0000704470 */
[----:B------:R-:W-:Y:S01]  /*0360*/  @!P0 IMAD.MOV.U32 R9, RZ, RZ, RZ ;  /* 0x000000ffff098224 */ /* 0x000fe200078e00ff */
[----:B------:R-:W-:Y:S06]  /*0370*/  @!P0 BRA `(.L_x_3) ;  /* 0x00000000005c8947 */ /* 0x000fec0003800000 */
[----:B------:R-:W-:Y:S02]  /*0380*/  FSETP.GTU.FTZ.AND P0, PT, |R0|, +INF , PT ;  /* 0x7f8000000000780b */ /* 0x000fe40003f1c200 */
[----:B------:R-:W-:-:S04]  /*0390*/  FSETP.GTU.FTZ.AND P1, PT, |R3|, +INF , PT ;  /* 0x7f8000000300780b */ /* 0x000fc80003f3c200 */
[----:B------:R-:W-:-:S13]  /*03a0*/  PLOP3.LUT P0, PT, P0, P1, PT, 0xf8, 0x8f ;  /* 0x00000000008f781c */ /* 0x000fda0000703f70 */
[----:B------:R-:W-:Y:S05]  /*03b0*/  @P0 BRA `(.L_x_4) ;  /* 0x00000004004c0947 */ /* 0x000fea0003800000 */
[----:B------:R-:W-:-:S13]  /*03c0*/  LOP3.LUT P0, RZ, R8, 0x7fffffff, R7, 0xc8, !PT ;  /* 0x7fffffff08ff7812 */ /* 0x000fda000780c807 */
[----:B------:R-:W-:Y:S05]  /*03d0*/  @!P0 BRA `(.L_x_5) ;  /* 0x00000004003c8947 */ /* 0x000fea0003800000 */
[C---:B------:R-:W-:Y:S02]  /*03e0*/  FSETP.NEU.FTZ.AND P2, PT, |R0|.reuse, +INF , PT ;  /* 0x7f8000000000780b */ /* 0x040fe40003f5d200 */
[----:B------:R-:W-:Y:S02]  /*03f0*/  FSETP.NEU.FTZ.AND P1, PT, |R3|, +INF , PT ;  /* 0x7f8000000300780b */ /* 0x000fe40003f3d200 */
[----:B------:R-:W-:-:S11]  /*0400*/  FSETP.NEU.FTZ.AND P0, PT, |R0|, +INF , PT ;  /* 0x7f8000000000780b */ /* 0x000fd60003f1d200 */
[----:B------:R-:W-:Y:S05]  /*0410*/  @!P1 BRA !P2, `(.L_x_5) ;  /* 0x00000004002c9947 */ /* 0x000fea0005000000 */
[----:B------:R-:W-:-:S04]  /*0420*/  LOP3.LUT P2, RZ, R7, 0x7fffffff, RZ, 0xc0, !PT ;  /* 0x7fffffff07ff7812 */ /* 0x000fc8000784c0ff */
[----:B------:R-:W-:-:S13]  /*0430*/  PLOP3.LUT P1, PT, P1, P2, PT, 0x2f, 0xf2 ;  /* 0x0000000000f2781c */ /* 0x000fda0000f24577 */
[----:B------:R-:W-:Y:S05]  /*0440*/  @P1 BRA `(.L_x_6) ;  /* 0x0000000400181947 */ /* 0x000fea0003800000 */
[----:B------:R-:W-:-:S04]  /*0450*/  LOP3.LUT P1, RZ, R8, 0x7fffffff, RZ, 0xc0, !PT ;  /* 0x7fffffff08ff7812 */ /* 0x000fc8000782c0ff */
[----:B------:R-:W-:-:S13]  /*0460*/  PLOP3.LUT P0, PT, P0, P1, PT, 0x2f, 0xf2 ;  /* 0x0000000000f2781c */ /* 0x000fda0000702577 */
[----:B------:R-:W-:Y:S05]  /*0470*/  @P0 BRA `(.L_x_7) ;  /* 0x0000000400000947 */ /* 0x000fea0003800000 */
[----:B------:R-:W-:Y:S02]  /*0480*/  ISETP.GE.AND P0, PT, R10, RZ, PT ;  /* 0x000000ff0a00720c */ /* 0x000fe40003f06270 */
[----:B------:R-:W-:-:S11]  /*0490*/  ISETP.GE.AND P1, PT, R11, RZ, PT ;  /* 0x000000ff0b00720c */ /* 0x000fd60003f26270 */
[----:B------:R-:W-:Y:S02]  /*04a0*/  @P0 IMAD.MOV.U32 R9, RZ, RZ, RZ ;  /* 0x000000ffff090224 */ /* 0x000fe400078e00ff */
[----:B------:R-:W-:Y:S01]  /*04b0*/  @!P0 FFMA R7, R0, 1.84467440737095516160e+19, RZ ;  /* 0x5f80000000078823 */ /* 0x000fe200000000ff */
[----:B------:R-:W-:Y:S02]  /*04c0*/  @!P0 IMAD.MOV.U32 R9, RZ, RZ, -0x40 ;  /* 0xffffffc0ff098424 */ /* 0x000fe400078e00ff */
[----:B------:R-:W-:Y:S02]  /*04d0*/  @!P1 FFMA R8, R3, 1.84467440737095516160e+19, RZ ;  /* 0x5f80000003089823 */ /* 0x000fe400000000ff */
[----:B------:R-:W-:-:S07]  /*04e0*/  @!P1 VIADD R9, R9, 0x40 ;  /* 0x0000004009099836 */ /* 0x000fce0000000000 */
.L_x_3:
[----:B------:R-:W-:Y:S01]  /*04f0*/  LEA R3, R6, 0xc0800000, 0x17 ;  /* 0xc080000006037811 */ /* 0x000fe200078eb8ff */
[----:B------:R-:W-:Y:S01]  /*0500*/  BSSY.RECONVERGENT B2, `(.L_x_8) ;  /* 0x0000036000027945 */ /* 0x000fe20003800200 */
[----:B------:R-:W-:-:S03]  /*0510*/  IADD3 R5, PT, PT, R5, -0x7f, RZ ;  /* 0xffffff8105057810 */ /* 0x000fc60007ffe0ff */
[----:B------:R-:W-:Y:S01]  /*0520*/  IMAD.IADD R3, R8, 0x1, -R3 ;  /* 0x0000000108037824 */ /* 0x000fe200078e0a03 */
[C---:B------:R-:W-:Y:S01]  /*0530*/  IADD3 R6, PT, PT, R5.reuse, 0x7f, -R6 ;  /* 0x0000007f05067810 */ /* 0x040fe20007ffe806 */
[----:B------:R-:W-:Y:S02]  /*0540*/  IMAD R0, R5, -0x800000, R7 ;  /* 0xff80000005007824 */ /* 0x000fe400078e0207 */
[----:B------:R-:W0:Y:S01]  /*0550*/  MUFU.RCP R8, R3 ;  /* 0x0000000300087308 */ /* 0x000e220000001000 */
[----:B------:R-:W-:Y:S01]  /*0560*/  FADD.FTZ R11, -R3, -RZ ;  /* 0x800000ff030b7221 */ /* 0x000fe20000010100 */
[----:B------:R-:W-:-:S03]  /*0570*/  IMAD.IADD R6, R6, 0x1, R9 ;  /* 0x0000000106067824 */ /* 0x000fc600078e0209 */
[----:B0-----:R-:W-:-:S04]  /*0580*/  FFMA R13, R8, R11, 1 ;  /* 0x3f800000080d7423 */ /* 0x001fc8000000000b */
[----:B------:R-:W-:-:S04]  /*0590*/  FFMA R10, R8, R13, R8 ;  /* 0x0000000d080a7223 */ /* 0x000fc80000000008 */
[----:B------:R-:W-:-:S04]  /*05a0*/  FFMA R7, R0, R10, RZ ;  /* 0x0000000a00077223 */ /* 0x000fc800000000ff */
[----:B------:R-:W-:-:S04]  /*05b0*/  FFMA R8, R11, R7, R0 ;  /* 0x000000070b087223 */ /* 0x000fc80000000000 */
[----:B------:R-:W-:-:S04]  /*05c0*/  FFMA R7, R10, R8, R7 ;  /* 0x000000080a077223 */ /* 0x000fc80000000007 */
[----:B------:R-:W-:-:S04]  /*05d0*/  FFMA R8, R11, R7, R0 ;  /* 0x000000070b087223 */ /* 0x000fc80000000000 */
[----:B------:R-:W-:-:S05]  /*05e0*/  FFMA R0, R10, R8, R7 ;  /* 0x000000080a007223 */ /* 0x000fca0000000007 */
[----:B------:R-:W-:-:S04]  /*05f0*/  SHF.R.U32.HI R3, RZ, 0x17, R0 ;  /* 0x00000017ff037819 */ /* 0x000fc80000011600 */
[----:B------:R-:W-:-:S05]  /*0600*/  LOP3.LUT R3, R3, 0xff, RZ, 0xc0, !PT ;  /* 0x000000ff03037812 */ /* 0x000fca00078ec0ff */
[----:B------:R-:W-:-:S04]  /*0610*/  IMAD.IADD R9, R3, 0x1, R6 ;  /* 0x0000000103097824 */ /* 0x000fc800078e0206 */
[----:B------:R-:W-:-:S05]  /*0620*/  VIADD R3, R9, 0xffffffff ;  /* 0xffffffff09037836 */ /* 0x000fca0000000000 */
[----:B------:R-:W-:-:S13]  /*0630*/  ISETP.GE.U32.AND P0, PT, R3, 0xfe, PT ;  /* 0x000000fe0300780c */ /* 0x000fda0003f06070 */
[----:B------:R-:W-:Y:S05]  /*0640*/  @!P0 BRA `(.L_x_9) ;  /* 0x0000000000808947 */ /* 0x000fea0003800000 */
[----:B------:R-:W-:-:S13]  /*0650*/  ISETP.GT.AND P0, PT, R9, 0xfe, PT ;  /* 0x000000fe0900780c */ /* 0x000fda0003f04270 */
[----:B------:R-:W-:Y:S05]  /*0660*/  @P0 BRA `(.L_x_10) ;  /* 0x00000000006c0947 */ /* 0x000fea0003800000 */
[----:B------:R-:W-:-:S13]  /*0670*/  ISETP.GE.AND P0, PT, R9, 0x1, PT ;  /* 0x000000010900780c */ /* 0x000fda0003f06270 */
[----:B------:R-:W-:Y:S05]  /*0680*/  @P0 BRA `(.L_x_11) ;  /* 0x0000000000740947 */ /* 0x000fea0003800000 */
[----:B------:R-:W-:Y:S02]  /*0690*/  ISETP.GE.AND P0, PT, R9, -0x18, PT ;  /* 0xffffffe80900780c */ /* 0x000fe40003f06270 */
[----:B------:R-:W-:-:S11]  /*06a0*/  LOP3.LUT R0, R0, 0x80000000, RZ, 0xc0, !PT ;  /* 0x8000000000007812 */ /* 0x000fd600078ec0ff */
[----:B------:R-:W-:Y:S05]  /*06b0*/  @!P0 BRA `(.L_x_11) ;  /* 0x0000000000688947 */ /* 0x000fea0003800000 */
[CCC-:B------:R-:W-:Y:S01]  /*06c0*/  FFMA.RZ R3, R10.reuse, R8.reuse, R7.reuse ;  /* 0x000000080a037223 */ /* 0x1c0fe2000000c007 */
[CCC-:B------:R-:W-:Y:S01]  /*06d0*/  FFMA.RM R6, R10.reuse, R8.reuse, R7.reuse ;  /* 0x000000080a067223 */ /* 0x1c0fe20000004007 */
[C---:B------:R-:W-:Y:S02]  /*06e0*/  ISETP.NE.AND P2, PT, R9.reuse, RZ, PT ;  /* 0x000000ff0900720c */ /* 0x040fe40003f45270 */
[----:B------:R-:W-:Y:S02]  /*06f0*/  ISETP.NE.AND P1, PT, R9, RZ, PT ;  /* 0x000000ff0900720c */ /* 0x000fe40003f25270 */
[----:B------:R-:W-:Y:S01]  /*0700*/  LOP3.LUT R5, R3, 0x7fffff, RZ, 0xc0, !PT ;  /* 0x007fffff03057812 */ /* 0x000fe200078ec0ff */
[----:B------:R-:W-:Y:S01]  /*0710*/  FFMA.RP R3, R10, R8, R7 ;  /* 0x000000080a037223 */ /* 0x000fe20000008007 */
[C---:B------:R-:W-:Y:S01]  /*0720*/  VIADD R8, R9.reuse, 0x20 ;  /* 0x0000002009087836 */ /* 0x040fe20000000000 */
[----:B------:R-:W-:Y:S02]  /*0730*/  IADD3 R7, PT, PT, -R9, RZ, RZ ;  /* 0x000000ff09077210 */ /* 0x000fe40007ffe1ff */
[----:B------:R-:W-:-:S02]  /*0740*/  LOP3.LUT R5, R5, 0x800000, RZ, 0xfc, !PT ;  /* 0x0080000005057812 */ /* 0x000fc400078efcff */
[----:B------:R-:W-:Y:S02]  /*0750*/  FSETP.NEU.FTZ.AND P0, PT, R3, R6, PT ;  /* 0x000000060300720b */ /* 0x000fe40003f1d000 */
[----:B------:R-:W-:Y:S02]  /*0760*/  SHF.L.U32 R8, R5, R8, RZ ;  /* 0x0000000805087219 */ /* 0x000fe400000006ff */
[----:B------:R-:W-:Y:S02]  /*0770*/  SEL R6, R7, RZ, P2 ;  /* 0x000000ff07067207 */ /* 0x000fe40001000000 */
[----:B------:R-:W-:Y:S02]  /*0780*/  ISETP.NE.AND P1, PT, R8, RZ, P1 ;  /* 0x000000ff0800720c */ /* 0x000fe40000f25270 */
[----:B------:R-:W-:Y:S02]  /*0790*/  SHF.R.U32.HI R6, RZ, R6, R5 ;  /* 0x00000006ff067219 */ /* 0x000fe40000011605 */
[----:B------:R-:W-:-:S02]  /*07a0*/  PLOP3.LUT P0, PT, P0, P1, PT, 0xf8, 0x8f ;  /* 0x00000000008f781c */ /* 0x000fc40000703f70 */
[----:B------:R-:W-:Y:S02]  /*07b0*/  SHF.R.U32.HI R8, RZ, 0x1, R6 ;  /* 0x00000001ff087819 */ /* 0x000fe40000011606 */
[----:B------:R-:W-:-:S04]  /*07c0*/  SEL R3, RZ, 0x1, !P0 ;  /* 0x00000001ff037807 */ /* 0x000fc80004000000 */
[----:B------:R-:W-:-:S04]  /*07d0*/  LOP3.LUT R3, R3, 0x1, R8, 0xf8, !PT ;  /* 0x0000000103037812 */ /* 0x000fc800078ef808 */
[----:B------:R-:W-:-:S05]  /*07e0*/  LOP3.LUT R3, R3, R6, RZ, 0xc0, !PT ;  /* 0x0000000603037212 */ /* 0x000fca00078ec0ff */
[----:B------:R-:W-:-:S05]  /*07f0*/  IMAD.IADD R3, R8, 0x1, R3 ;  /* 0x0000000108037824 */ /* 0x000fca00078e0203 */
[----:B------:R-:W-:Y:S01]  /*0800*/  LOP3.LUT R0, R3, R0, RZ, 0xfc, !PT ;  /* 0x0000000003007212 */ /* 0x000fe200078efcff */
[----:B------:R-:W-:Y:S06]  /*0810*/  BRA `(.L_x_11) ;  /* 0x0000000000107947 */ /* 0x000fec0003800000 */
.L_x_10:
[----:B------:R-:W-:-:S04]  /*0820*/  LOP3.LUT R0, R0, 0x80000000, RZ, 0xc0, !PT ;  /* 0x8000000000007812 */ /* 0x000fc800078ec0ff */
[----:B------:R-:W-:Y:S01]  /*0830*/  LOP3.LUT R0, R0, 0x7f800000, RZ, 0xfc, !PT ;  /* 0x7f80000000007812 */ /* 0x000fe200078efcff */
[----:B------:R-:W-:Y:S06]  /*0840*/  BRA `(.L_x_11) ;  /* 0x0000000000047947 */ /* 0x000fec0003800000 */
.L_x_9:
[----:B------:R-:W-:-:S07]  /*0850*/  IMAD R0, R6, 0x800000, R0 ;  /* 0x0080000006007824 */ /* 0x000fce00078e0200 */
.L_x_11:
[----:B------:R-:W-:Y:S05]  /*0860*/  BSYNC.RECONVERGENT B2 ;  /* 0x0000000000027941 */ /* 0x000fea0003800200 */
.L_x_8:
[----:B------:R-:W-:Y:S05]  /*0870*/  BRA `(.L_x_12) ;  /* 0x0000000000207947 */ /* 0x000fea0003800000 */
.L_x_7:
[----:B------:R-:W-:-:S04]  /*0880*/  LOP3.LUT R0, R8, 0x80000000, R7, 0x48, !PT ;  /* 0x8000000008007812 */ /* 0x000fc800078e4807 */
[----:B------:R-:W-:Y:S01]  /*0890*/  LOP3.LUT R0, R0, 0x7f800000, RZ, 0xfc, !PT ;  /* 0x7f80000000007812 */ /* 0x000fe200078efcff */
[----:B------:R-:W-:Y:S06]  /*08a0*/  BRA `(.L_x_12) ;  /* 0x0000000000147947 */ /* 0x000fec0003800000 */
.L_x_6:
[----:B------:R-:W-:Y:S01]  /*08b0*/  LOP3.LUT R0, R8, 0x80000000, R7, 0x48, !PT ;  /* 0x8000000008007812 */ /* 0x000fe200078e4807 */
[----:B------:R-:W-:Y:S06]  /*08c0*/  BRA `(.L_x_12) ;  /* 0x00000000000c7947 */ /* 0x000fec0003800000 */
.L_x_5:
[----:B------:R-:W0:Y:S01]  /*08d0*/  MUFU.RSQ R0, -QNAN ;  /* 0xffc0000000007908 */ /* 0x000e220000001400 */
[----:B------:R-:W-:Y:S05]  /*08e0*/  BRA `(.L_x_12) ;  /* 0x0000000000047947 */ /* 0x000fea0003800000 */
.L_x_4:
[----:B------:R-:W-:-:S07]  /*08f0*/  FADD.FTZ R0, R0, R3 ;  /* 0x0000000300007221 */ /* 0x000fce0000010000 */
.L_x_12:
[----:B------:R-:W-:Y:S05]  /*0900*/  BSYNC.RECONVERGENT B1 ;  /* 0x0000000000017941 */ /* 0x000fea0003800200 */
.L_x_2:
[----:B------:R-:W-:-:S04]  /*0910*/  IMAD.MOV.U32 R5, RZ, RZ, 0x0 ;  /* 0x00000000ff057424 */ /* 0x000fc800078e00ff */
[----:B0-----:R-:W-:Y:S05]  /*0920*/  RET.REL.NODEC R4 `(fused_silu_mul_kernel_f32) ;  /* 0xfffffff404b47950 */ /* 0x001fea0003c3ffff */
.L_x_13:
[----:B------:R-:W-:-:S00]  /*0930*/  BRA `(.L_x_13) ;  /* 0xfffffffc00fc7947 */ /* 0x000fc0000383ffff */
[----:B------:R-:W-:-:S00]  /*0940*/  NOP ;  /* 0x0000000000007918 */ /* 0x000fc00000000000 */
        /* <DEDUP_REMOVED lines=11> */
.L_x_61:


//--------------------- .text.silu_kernel_f32     --------------------------
	.section	.text.silu_kernel_f32,"ax",@progbits
	.align	128
        .global         silu_kernel_f32
        .type           silu_kernel_f32,@function
        .size           silu_kernel_f32,(.L_x_62 - silu_kernel_f32)
        .other          silu_kernel_f32,@"STO_CUDA_ENTRY STV_DEFAULT"
silu_kernel_f32:
.text.silu_kernel_f32:
        /* <DEDUP_REMOVED lines=32> */
[----:B------:R-:W-:Y:S05]  /*0200*/  CALL.REL.NOINC `($__internal_1_$__cuda_sm3x_div_rn_noftz_f32_slowpath) ;  /* 0x0000000000187944 */ /* 0x000fea0003c00000 */
[----:B------:R-:W-:-:S07]  /*0210*/  IMAD.MOV.U32 R9, RZ, RZ, R0 ;  /* 0x000000ffff097224 */ /* 0x000fce00078e0000 */
.L_x_15:
[----:B------:R-:W-:Y:S05]  /*0220*/  BSYNC.RECONVERGENT B0 ;  /* 0x0000000000007941 */ /* 0x000fea0003800200 */
.L_x_14:
[----:B------:R-:W0:Y:S02]  /*0230*/  LDC.64 R4, c[0x0][0x388] ;  /* 0x0000e200ff047b82 */ /* 0x000e240000000a00 */
[----:B0-----:R-:W-:-:S05]  /*0240*/  IMAD.WIDE R2, R2, 0x4, R4 ;  /* 0x0000000402027825 */ /* 0x001fca00078e0204 */
[----:B------:R-:W-:Y:S01]  /*0250*/  STG.E desc[UR4][R2.64], R9 ;  /* 0x0000000902007986 */ /* 0x000fe2000c101904 */
[----:B------:R-:W-:Y:S05]  /*0260*/  EXIT ;  /* 0x000000000000794d */ /* 0x000fea0003800000 */
        .weak           $__internal_1_$__cuda_sm3x_div_rn_noftz_f32_slowpath
        .type           $__internal_1_$__cuda_sm3x_div_rn_noftz_f32_slowpath,@function
        .size           $__internal_1_$__cuda_sm3x_div_rn_noftz_f32_slowpath,(.L_x_62 - $__internal_1_$__cuda_sm3x_div_rn_noftz_f32_slowpath)
$__internal_1_$__cuda_sm3x_div_rn_noftz_f32_slowpath:
[--C-:B------:R-:W-:Y:S01]  /*0270*/  SHF.R.U32.HI R6, RZ, 0x17, R3.reuse ;  /* 0x00000017ff067819 */ /* 0x100fe20000011603 */
[----:B------:R-:W-:Y:S01]  /*0280*/  BSSY.RECONVERGENT B1, `(.L_x_16) ;  /* 0x0000064000017945 */ /* 0x000fe20003800200 */
[--C-:B------:R-:W-:Y:S01]  /*0290*/  SHF.R.U32.HI R5, RZ, 0x17, R0.reuse ;  /* 0x00000017ff057819 */ /* 0x100fe20000011600 */
[----:B------:R-:W-:Y:S01]  /*02a0*/  IMAD.MOV.U32 R7, RZ, RZ, R0 ;  /* 0x000000ffff077224 */ /* 0x000fe200078e0000 */
[----:B------:R-:W-:Y:S01]  /*02b0*/  LOP3.LUT R6, R6, 0xff, RZ, 0xc0, !PT ;  /* 0x000000ff06067812 */ /* 0x000fe200078ec0ff */
[----:B------:R-:W-:Y:S01]  /*02c0*/  IMAD.MOV.U32 R8, RZ, RZ, R3 ;  /* 0x000000ffff087224 */ /* 0x000fe200078e0003 */
[----:B------:R-:W-:-:S03]  /*02d0*/  LOP3.LUT R5, R5, 0xff, RZ, 0xc0, !PT ;  /* 0x000000ff05057812 */ /* 0x000fc600078ec0ff */
        /* <DEDUP_REMOVED lines=27> */
[----:B------:R-:W-:-:S03]  /*0490*/  @!P1 FFMA R8, R3, 1.84467440737095516160e+19, RZ ;  /* 0x5f80000003089823 */ /* 0x000fc600000000ff */
[----:B------:R-:W-:-:S07]  /*04a0*/  @!P1 IADD3 R9, PT, PT, R9, 0x40, RZ ;  /* 0x0000004009099810 */ /* 0x000fce0007ffe0ff */
.L_x_17:
[----:B------:R-:W-:Y:S01]  /*04b0*/  LEA R3, R6, 0xc0800000, 0x17 ;  /* 0xc080000006037811 */ /* 0x000fe200078eb8ff */
[----:B------:R-:W-:Y:S01]  /*04c0*/  VIADD R5, R5, 0xffffff81 ;  /* 0xffffff8105057836 */ /* 0x000fe20000000000 */
[----:B------:R-:W-:Y:S03]  /*04d0*/  BSSY.RECONVERGENT B2, `(.L_x_22) ;  /* 0x0000035000027945 */ /* 0x000fe60003800200 */
        /* <DEDUP_REMOVED lines=32> */
[----:B------:R-:W-:Y:S01]  /*06e0*/  IADD3 R8, PT, PT, R9, 0x20, RZ ;  /* 0x0000002009087810 */ /* 0x000fe20007ffe0ff */
[----:B------:R-:W-:Y:S01]  /*06f0*/  IMAD.MOV R7, RZ, RZ, -R9 ;  /* 0x000000ffff077224 */ /* 0x000fe200078e0a09 */
        /* <DEDUP_REMOVED lines=14> */
.L_x_24:
[----:B------:R-:W-:-:S04]  /*07e0*/  LOP3.LUT R0, R0, 0x80000000, RZ, 0xc0, !PT ;  /* 0x8000000000007812 */ /* 0x000fc800078ec0ff */
[----:B------:R-:W-:Y:S01]  /*07f0*/  LOP3.LUT R0, R0, 0x7f800000, RZ, 0xfc, !PT ;  /* 0x7f80000000007812 */ /* 0x000fe200078efcff */
[----:B------:R-:W-:Y:S06]  /*0800*/  BRA `(.L_x_25) ;  /* 0x0000000000047947 */ /* 0x000fec0003800000 */
.L_x_23:
[----:B------:R-:W-:-:S07]  /*0810*/  IMAD R0, R6, 0x800000, R0 ;  /* 0x0080000006007824 */ /* 0x000fce00078e0200 */
.L_x_25:
[----:B------:R-:W-:Y:S05]  /*0820*/  BSYNC.RECONVERGENT B2 ;  /* 0x0000000000027941 */ /* 0x000fea0003800200 */
.L_x_22:
[----:B------:R-:W-:Y:S05]  /*0830*/  BRA `(.L_x_26) ;  /* 0x0000000000207947 */ /* 0x000fea0003800000 */
.L_x_21:
[----:B------:R-:W-:-:S04]  /*0840*/  LOP3.LUT R0, R8, 0x80000000, R7, 0x48, !PT ;  /* 0x8000000008007812 */ /* 0x000fc800078e4807 */
[----:B------:R-:W-:Y:S01]  /*0850*/  LOP3.LUT R0, R0, 0x7f800000, RZ, 0xfc, !PT ;  /* 0x7f80000000007812 */ /* 0x000fe200078efcff */
[----:B------:R-:W-:Y:S06]  /*0860*/  BRA `(.L_x_26) ;  /* 0x0000000000147947 */ /* 0x000fec0003800000 */
.L_x_20:
[----:B------:R-:W-:Y:S01]  /*0870*/  LOP3.LUT R0, R8, 0x80000000, R7, 0x48, !PT ;  /* 0x8000000008007812 */ /* 0x000fe200078e4807 */
[----:B------:R-:W-:Y:S06]  /*0880*/  BRA `(.L_x_26) ;  /* 0x00000000000c7947 */ /* 0x000fec0003800000 */
.L_x_19:
[----:B------:R-:W0:Y:S01]  /*0890*/  MUFU.RSQ R0, -QNAN ;  /* 0xffc0000000007908 */ /* 0x000e220000001400 */
[----:B------:R-:W-:Y:S05]  /*08a0*/  BRA `(.L_x_26) ;  /* 0x0000000000047947 */ /* 0x000fea0003800000 */
.L_x_18:
[----:B------:R-:W-:-:S07]  /*08b0*/  FADD.FTZ R0, R0, R3 ;  /* 0x0000000300007221 */ /* 0x000fce0000010000 */
.L_x_26:
[----:B------:R-:W-:Y:S05]  /*08c0*/  BSYNC.RECONVERGENT B1 ;  /* 0x0000000000017941 */ /* 0x000fea0003800200 */
.L_x_16:
[----:B------:R-:W-:-:S04]  /*08d0*/  IMAD.MOV.U32 R5, RZ, RZ, 0x0 ;  /* 0x00000000ff057424 */ /* 0x000fc800078e00ff */
[----:B0-----:R-:W-:Y:S05]  /*08e0*/  RET.REL.NODEC R4 `(silu_kernel_f32) ;  /* 0xfffffff404c47950 */ /* 0x001fea0003c3ffff */
.L_x_27:
        /* <DEDUP_REMOVED lines=9> */
.L_x_62:


//--------------------- .text.rope_kernel_f32     --------------------------
	.section	.text.rope_kernel_f32,"ax",@progbits
	.align	128
        .global         rope_kernel_f32
        .type           rope_kernel_f32,@function
        .size           rope_kernel_f32,(.L_x_67 - rope_kernel_f32)
        .other          rope_kernel_f32,@"STO_CUDA_ENTRY STV_DEFAULT"
rope_kernel_f32:
.text.rope_kernel_f32:
[----:B------:R-:W-:Y:S01]  /*0000*/  LDC R1, c[0x0][0x37c] ;  /* 0x0000df00ff017b82 */ /* 0x000fe20000000800 */
[----:B------:R-:W0:Y:S07]  /*0010*/  S2R R9, SR_TID.X ;  /* 0x0000000000097919 */ /* 0x000e2e0000002100 */
[----:B------:R-:W1:Y:S08]  /*0020*/  LDC.64 R2, c[0x0][0x3a8] ;  /* 0x0000ea00ff027b82 */ /* 0x000e700000000a00 */
[----:B------:R-:W2:Y:S08]  /*0030*/  LDC.64 R6, c[0x0][0x3a0] ;  /* 0x0000e800ff067b82 */ /* 0x000eb00000000a00 */
[----:B------:R-:W0:Y:S08]  /*0040*/  S2UR UR4, SR_CTAID.X ;  /* 0x00000000000479c3 */ /* 0x000e300000002500 */
[----:B------:R-:W0:Y:S01]  /*0050*/  LDC R4, c[0x0][0x360] ;  /* 0x0000d800ff047b82 */ /* 0x000e220000000800 */
[----:B-1----:R-:W-:-:S04]  /*0060*/  LEA.HI R0, R3, R3, RZ, 0x1 ;  /* 0x0000000303007211 */ /* 0x002fc800078f08ff */
[----:B------:R-:W-:Y:S01]  /*0070*/  SHF.R.S32.HI R0, RZ, 0x1, R0 ;  /* 0x00000001ff007819 */ /* 0x000fe20000011400 */
[----:B--2---:R-:W-:-:S04]  /*0080*/  IMAD R5, R7, R6, RZ ;  /* 0x0000000607057224 */ /* 0x004fc800078e02ff */
[----:B------:R-:W-:Y:S02]  /*0090*/  IMAD R7, R5, R2, RZ ;  /* 0x0000000205077224 */ /* 0x000fe400078e02ff */
[----:B0-----:R-:W-:Y:S02]  /*00a0*/  IMAD R5, R4, UR4, R9 ;  /* 0x0000000404057c24 */ /* 0x001fe4000f8e0209 */
[----:B------:R-:W-:-:S05]  /*00b0*/  IMAD R4, R7, R0, RZ ;  /* 0x0000000007047224 */ /* 0x000fca00078e02ff */
[----:B------:R-:W-:-:S13]  /*00c0*/  ISETP.GE.AND P0, PT, R5, R4, PT ;  /* 0x000000040500720c */ /* 0x000fda0003f06270 */
[----:B------:R-:W-:Y:S05]  /*00d0*/  @P0 EXIT ;  /* 0x000000000000094d */ /* 0x000fea0003800000 */
[----:B------:R-:W-:Y:S01]  /*00e0*/  IABS R12, R0 ;  /* 0x00000000000c7213 */ /* 0x000fe20000000000 */
[----:B------:R-:W0:Y:S01]  /*00f0*/  LDCU UR6, c[0x0][0x3b0] ;  /* 0x00007600ff0677ac */ /* 0x000e220008000800 */
[----:B------:R-:W-:Y:S02]  /*0100*/  IABS R4, R2 ;  /* 0x0000000200047213 */ /* 0x000fe40000000000 */
[----:B------:R-:W1:Y:S01]  /*0110*/  I2F.RP R8, R12 ;  /* 0x0000000c00087306 */ /* 0x000e620000209400 */
[----:B------:R-:W-:Y:S01]  /*0120*/  IABS R10, R0 ;  /* 0x00000000000a7213 */ /* 0x000fe20000000000 */
[----:B------:R-:W2:Y:S04]  /*0130*/  LDCU.64 UR4, c[0x0][0x358] ;  /* 0x00006b00ff0477ac */ /* 0x000ea80008000a00 */
[----:B------:R-:W-:-:S02]  /*0140*/  IMAD.MOV R11, RZ, RZ, -R10 ;  /* 0x000000ffff0b7224 */ /* 0x000fc400078e0a0a */
[----:B-1----:R-:W1:Y:S02]  /*0150*/  MUFU.RCP R8, R8 ;  /* 0x0000000800087308 */ /* 0x002e640000001000 */
[----:B-1----:R-:W-:Y:S02]  /*0160*/  IADD3 R6, PT, PT, R8, 0xffffffe, RZ ;  /* 0x0ffffffe08067810 */ /* 0x002fe40007ffe0ff */
[----:B------:R-:W-:-:S04]  /*0170*/  IABS R8, R5 ;  /* 0x0000000500087213 */ /* 0x000fc80000000000 */
[----:B------:R1:W3:Y:S02]  /*0180*/  F2I.FTZ.U32.TRUNC.NTZ R7, R6 ;  /* 0x0000000600077305 */ /* 0x0002e4000021f000 */
[----:B-1----:R-:W-:Y:S01]  /*0190*/  HFMA2 R6, -RZ, RZ, 0, 0 ;  /* 0x00000000ff067431 */ /* 0x002fe200000001ff */
[----:B---3--:R-:W-:-:S05]  /*01a0*/  IADD3 R9, PT, PT, RZ, -R7, RZ ;  /* 0x80000007ff097210 */ /* 0x008fca0007ffe0ff */
[----:B------:R-:W-:-:S04]  /*01b0*/  IMAD R9, R9, R12, RZ ;  /* 0x0000000c09097224 */ /* 0x000fc800078e02ff */
[----:B------:R-:W-:Y:S02]  /*01c0*/  IMAD.HI.U32 R7, R7, R9, R6 ;  /* 0x0000000907077227 */ /* 0x000fe400078e0006 */
[----:B------:R-:W1:Y:S04]  /*01d0*/  I2F.RP R9, R4 ;  /* 0x0000000400097306 */ /* 0x000e680000209400 */
[----:B------:R-:W-:-:S04]  /*01e0*/  IMAD.HI.U32 R6, R7, R8, RZ ;  /* 0x0000000807067227 */ /* 0x000fc800078e00ff */
[----:B------:R-:W-:Y:S01]  /*01f0*/  IMAD R7, R6, R11, R8 ;  /* 0x0000000b06077224 */ /* 0x000fe200078e0208 */
[----:B------:R-:W-:-:S04]  /*0200*/  LOP3.LUT R8, R5, R0, RZ, 0x3c, !PT ;  /* 0x0000000005087212 */ /* 0x000fc800078e3cff */
[----:B------:R-:W-:Y:S01]  /*0210*/  ISETP.GT.U32.AND P2, PT, R12, R7, PT ;  /* 0x000000070c00720c */ /* 0x000fe20003f44070 */
[----:B-1----:R-:W1:Y:S01]  /*0220*/  MUFU.RCP R9, R9 ;  /* 0x0000000900097308 */ /* 0x002e620000001000 */
[----:B------:R-:W-:-:S11]  /*0230*/  ISETP.GE.AND P1, PT, R8, RZ, PT ;  /* 0x000000ff0800720c */ /* 0x000fd60003f26270 */
[-C--:B------:R-:W-:Y:S01]  /*0240*/  @!P2 IADD3 R7, PT, PT, R7, -R12.reuse, RZ ;  /* 0x8000000c0707a210 */ /* 0x080fe20007ffe0ff */
[----:B------:R-:W-:Y:S01]  /*0250*/  @!P2 VIADD R6, R6, 0x1 ;  /* 0x000000010606a836 */ /* 0x000fe20000000000 */
[----:B------:R-:W-:Y:S02]  /*0260*/  ISETP.NE.AND P2, PT, R0, RZ, PT ;  /* 0x000000ff0000720c */ /* 0x000fe40003f45270 */
[----:B------:R-:W-:Y:S02]  /*0270*/  ISETP.GE.U32.AND P0, PT, R7, R12, PT ;  /* 0x0000000c0700720c */ /* 0x000fe40003f06070 */
[----:B-1----:R-:W-:-:S04]  /*0280*/  IADD3 R10, PT, PT, R9, 0xffffffe, RZ ;  /* 0x0ffffffe090a7810 */ /* 0x002fc80007ffe0ff */
[----:B------:R1:W3:Y:S07]  /*0290*/  F2I.FTZ.U32.TRUNC.NTZ R7, R10 ;  /* 0x0000000a00077305 */ /* 0x0002ee000021f000 */
[----:B------:R-:W-:Y:S01]  /*02a0*/  @P0 IADD3 R6, PT, PT, R6, 0x1, RZ ;  /* 0x0000000106060810 */ /* 0x000fe20007ffe0ff */
[----:B-1----:R-:W1:Y:S03]  /*02b0*/  LDC.64 R10, c[0x0][0x380] ;  /* 0x0000e000ff0a7b82 */ /* 0x002e660000000a00 */
[----:B------:R-:W-:Y:S01]  /*02c0*/  MOV R12, R6 ;  /* 0x00000006000c7202 */ /* 0x000fe20000000f00 */
[----:B------:R-:W-:Y:S01]  /*02d0*/  HFMA2 R6, -RZ, RZ, 0, 0 ;  /* 0x00000000ff067431 */ /* 0x000fe200000001ff */
[----:B---3--:R-:W-:-:S03]  /*02e0*/  IADD3 R9, PT, PT, RZ, -R7, RZ ;  /* 0x80000007ff097210 */ /* 0x008fc60007ffe0ff */
[----:B------:R-:W-:Y:S01]  /*02f0*/  @!P1 IMAD.MOV R12, RZ, RZ, -R12 ;  /* 0x000000ffff0c9224 */ /* 0x000fe200078e0a0c */
[----:B------:R-:W-:Y:S01]  /*0300*/  @!P2 LOP3.LUT R12, RZ, R0, RZ, 0x33, !PT ;  /* 0x00000000ff0ca212 */ /* 0x000fe200078e33ff */
[----:B------:R-:W-:-:S03]  /*0310*/  IMAD R9, R9, R4, RZ ;  /* 0x0000000409097224 */ /* 0x000fc600078e02ff */
[----:B------:R-:W-:Y:S02]  /*0320*/  IABS R13, R12 ;  /* 0x0000000c000d7213 */ /* 0x000fe40000000000 */
[----:B------:R-:W-:Y:S01]  /*0330*/  ISETP.GE.AND P2, PT, R12, RZ, PT ;  /* 0x000000ff0c00720c */ /* 0x000fe20003f46270 */
[----:B------:R-:W-:Y:S02]  /*0340*/  IMAD.HI.U32 R6, R7, R9, R6 ;  /* 0x0000000907067227 */ /* 0x000fe400078e0006 */
[----:B------:R-:W3:Y:S04]  /*0350*/  LDC.64 R8, c[0x0][0x398] ;  /* 0x0000e600ff087b82 */ /* 0x000ee80000000a00 */
[----:B------:R-:W-:-:S05]  /*0360*/  IMAD.HI.U32 R6, R6, R13, RZ ;  /* 0x0000000d06067227 */ /* 0x000fca00078e00ff */
[----:B------:R-:W-:-:S05]  /*0370*/  IADD3 R6, PT, PT, -R6, RZ, RZ ;  /* 0x000000ff06067210 */ /* 0x000fca0007ffe1ff */
[C---:B------:R-:W-:Y:S02]  /*0380*/  IMAD R13, R4.reuse, R6, R13 ;  /* 0x00000006040d7224 */ /* 0x040fe400078e020d */
[----:B------:R-:W4:Y:S03]  /*0390*/  LDC.64 R6, c[0x0][0x390] ;  /* 0x0000e400ff067b82 */ /* 0x000f260000000a00 */
[----:B------:R-:W-:-:S13]  /*03a0*/  ISETP.GT.U32.AND P0, PT, R4, R13, PT ;  /* 0x0000000d0400720c */ /* 0x000fda0003f04070 */
[----:B------:R-:W-:Y:S02]  /*03b0*/  @!P0 IADD3 R13, PT, PT, R13, -R4, RZ ;  /* 0x800000040d0d8210 */ /* 0x000fe40007ffe0ff */
[----:B------:R-:W-:Y:S02]  /*03c0*/  ISETP.NE.AND P0, PT, R2, RZ, PT ;  /* 0x000000ff0200720c */ /* 0x000fe40003f05270 */
[----:B------:R-:W-:-:S13]  /*03d0*/  ISETP.GT.U32.AND P1, PT, R4, R13, PT ;  /* 0x0000000d0400720c */ /* 0x000fda0003f24070 */
[----:B------:R-:W-:Y:S01]  /*03e0*/  @!P1 IMAD.IADD R13, R13, 0x1, -R4 ;  /* 0x000000010d0d9824 */ /* 0x000fe200078e0a04 */
[----:B------:R-:W-:-:S04]  /*03f0*/  IADD3 R4, PT, PT, -R12, RZ, RZ ;  /* 0x000000ff0c047210 */ /* 0x000fc80007ffe1ff */
[----:B------:R-:W-:Y:S01]  /*0400*/  @!P2 IADD3 R13, PT, PT, -R13, RZ, RZ ;  /* 0x000000ff0d0da210 */ /* 0x000fe20007ffe1ff */
[----:B------:R-:W-:Y:S01]  /*0410*/  IMAD R14, R0, R4, R5 ;  /* 0x00000004000e7224 */ /* 0x000fe200078e0205 */
[----:B------:R-:W-:-:S03]  /*0420*/  @!P0 LOP3.LUT R13, RZ, R2, RZ, 0x33, !PT ;  /* 0x00000002ff0d8212 */ /* 0x000fc600078e33ff */
[----:B------:R-:W-:Y:S01]  /*0430*/  IMAD R15, R12, R3, R14 ;  /* 0x000000030c0f7224 */ /* 0x000fe200078e020e */
[----:B0-----:R-:W-:-:S03]  /*0440*/  IADD3 R2, PT, PT, R13, UR6, RZ ;  /* 0x000000060d027c10 */ /* 0x001fc6000fffe0ff */
[----:B-1----:R-:W-:-:S04]  /*0450*/  IMAD.WIDE R4, R15, 0x4, R10 ;  /* 0x000000040f047825 */ /* 0x002fc800078e020a */
[----:B------:R-:W-:Y:S02]  /*0460*/  IMAD R13, R2, R3, R14 ;  /* 0x00000003020d7224 */ /* 0x000fe400078e020e */
[----:B------:R-:W-:-:S04]  /*0470*/  IMAD.WIDE R2, R0, 0x4, R4 ;  /* 0x0000000400027825 */ /* 0x000fc800078e0204 */
[C---:B---3--:R-:W-:Y:S01]  /*0480*/  IMAD.WIDE R10, R13.reuse, 0x4, R8 ;  /* 0x000000040d0a7825 */ /* 0x048fe200078e0208 */
[----:B--2---:R-:W2:Y:S03]  /*0490*/  LDG.E R17, desc[UR4][R2.64] ;  /* 0x0000000402117981 */ /* 0x004ea6000c1e1900 */
[----:B----4-:R-:W-:Y:S02]  /*04a0*/  IMAD.WIDE R8, R13, 0x4, R6 ;  /* 0x000000040d087825 */ /* 0x010fe400078e0206 */
[----:B------:R-:W2:Y:S01]  /*04b0*/  LDG.E.CONSTANT R10, desc[UR4][R10.64] ;  /* 0x000000040a0a7981 */ /* 0x000ea2000c1e9900 */
[----:B------:R-:W0:Y:S03]  /*04c0*/  LDC.64 R6, c[0x0][0x388] ;  /* 0x0000e200ff067b82 */ /* 0x000e260000000a00 */
[----:B------:R-:W3:Y:S04]  /*04d0*/  LDG.E.CONSTANT R8, desc[UR4][R8.64] ;  /* 0x0000000408087981 */ /* 0x000ee8000c1e9900 */
[----:B------:R-:W4:Y:S01]  /*04e0*/  LDG.E R13, desc[UR4][R4.64] ;  /* 0x00000004040d7981 */ /* 0x000f22000c1e1900 */
[----:B0-----:R-:W-:-:S04]  /*04f0*/  IMAD.WIDE R6, R15, 0x4, R6 ;  /* 0x000000040f067825 */ /* 0x001fc800078e0206 */
[-C--:B--2---:R-:W-:Y:S01]  /*0500*/  FMUL R15, R10, R17.reuse ;  /* 0x000000110a0f7220 */ /* 0x084fe20000400000 */
[----:B---3--:R-:W-:-:S03]  /*0510*/  FMUL R17, R8, R17 ;  /* 0x0000001108117220 */ /* 0x008fc60000400000 */
[-C--:B----4-:R-:W-:Y:S01]  /*0520*/  FFMA R15, R8, R13.reuse, -R15 ;  /* 0x0000000d080f7223 */ /* 0x090fe2000000080f */
[----:B------:R-:W-:Y:S01]  /*0530*/  FFMA R17, R10, R13, R17 ;  /* 0x0000000d0a117223 */ /* 0x000fe20000000011 */
[----:B------:R-:W-:-:S03]  /*0540*/  IMAD.WIDE R12, R0, 0x4, R6 ;  /* 0x00000004000c7825 */ /* 0x000fc600078e0206 */
[----:B------:R-:W-:Y:S04]  /*0550*/  STG.E desc[UR4][R4.64], R15 ;  /* 0x0000000f04007986 */ /* 0x000fe8000c101904 */
[----:B------:R-:W-:Y:S04]  /*0560*/  STG.E desc[UR4][R2.64], R17 ;  /* 0x0000001102007986 */ /* 0x000fe8000c101904 */
[----:B------:R-:W2:Y:S04]  /*0570*/  LDG.E R11, desc[UR4][R12.64] ;  /* 0x000000040c0b7981 */ /* 0x000ea8000c1e1900 */
[----:B------:R-:W3:Y:S01]  /*0580*/  LDG.E R9, desc[UR4][R6.64] ;  /* 0x0000000406097981 */ /* 0x000ee2000c1e1900 */
[-C--:B--2---:R-:W-:Y:S01]  /*0590*/  FMUL R19, R10, R11.reuse ;  /* 0x0000000b0a137220 */ /* 0x084fe20000400000 */
[----:B------:R-:W-:-:S03]  /*05a0*/  FMUL R11, R8, R11 ;  /* 0x0000000b080b7220 */ /* 0x000fc60000400000 */
[-C--:B---3--:R-:W-:Y:S01]  /*05b0*/  FFMA R19, R8, R9.reuse, -R19 ;  /* 0x0000000908137223 */ /* 0x088fe20000000813 */
[----:B------:R-:W-:-:S04]  /*05c0*/  FFMA R11, R10, R9, R11 ;  /* 0x000000090a0b7223 */ /* 0x000fc8000000000b */
[----:B------:R-:W-:Y:S04]  /*05d0*/  STG.E desc[UR4][R6.64], R19 ;  /* 0x0000001306007986 */ /* 0x000fe8000c101904 */
[----:B------:R-:W-:Y:S01]  /*05e0*/  STG.E desc[UR4][R12.64], R11 ;  /* 0x0000000b0c007986 */ /* 0x000fe2000c101904 */
[----:B------:R-:W-:Y:S05]  /*05f0*/  EXIT ;  /* 0x000000000000794d */ /* 0x000fea0003800000 */
.L_x_28:
        /* <DEDUP_REMOVED lines=16> */
.L_x_67:


//--------------------- .text.softmax_kernel_f32  --------------------------
	.section	.text.softmax_kernel_f32,"ax",@progbits
	.align	128
        .global         softmax_kernel_f32
        .type           softmax_kernel_f32,@function
        .size           softmax_kernel_f32,(.L_x_63 - softmax_kernel_f32)
        .other          softmax_kernel_f32,@"STO_CUDA_ENTRY STV_DEFAULT"
softmax_kernel_f32:
.text.softmax_kernel_f32:
[----:B------:R-:W-:Y:S08]  /*0000*/  LDC R1, c[0x0][0x37c] ;  /* 0x0000df00ff017b82 */ /* 0x000ff00000000800 */
[----:B------:R-:W0:Y:S08]  /*0010*/  S2UR UR4, SR_CTAID.X ;  /* 0x00000000000479c3 */ /* 0x000e300000002500 */
[----:B------:R-:W0:Y:S02]  /*0020*/  LDC R0, c[0x0][0x394] ;  /* 0x0000e500ff007b82 */ /* 0x000e240000000800 */
[----:B0-----:R-:W-:-:S13]  /*0030*/  ISETP.LE.AND P0, PT, R0, UR4, PT ;  /* 0x0000000400007c0c */ /* 0x001fda000bf03270 */
[----:B------:R-:W-:Y:S05]  /*0040*/  @P0 EXIT ;  /* 0x000000000000094d */ /* 0x000fea0003800000 */
[----:B------:R-:W0:Y:S01]  /*0050*/  S2R R2, SR_TID.X ;  /* 0x0000000000027919 */ /* 0x000e220000002100 */
[----:B------:R-:W1:Y:S01]  /*0060*/  LDC R10, c[0x0][0x390] ;  /* 0x0000e400ff0a7b82 */ /* 0x000e620000000800 */
[----:B------:R-:W2:Y:S01]  /*0070*/  LDCU.64 UR8, c[0x0][0x358] ;  /* 0x00006b00ff0877ac */ /* 0x000ea20008000a00 */
[----:B------:R-:W-:Y:S01]  /*0080*/  BSSY.RECONVERGENT B0, `(.L_x_29) ;  /* 0x0000010000007945 */ /* 0x000fe20003800200 */
[----:B------:R-:W-:-:S05]  /*0090*/  IMAD.MOV.U32 R0, RZ, RZ, -0x800001 ;  /* 0xff7fffffff007424 */ /* 0x000fca00078e00ff */
[----:B------:R-:W3:Y:S01]  /*00a0*/  LDC.64 R4, c[0x0][0x380] ;  /* 0x0000e000ff047b82 */ /* 0x000ee20000000a00 */
[----:B-1----:R-:W-:Y:S01]  /*00b0*/  IMAD R3, R10, UR4, RZ ;  /* 0x000000040a037c24 */ /* 0x002fe2000f8e02ff */
[----:B0-----:R-:W-:-:S03]  /*00c0*/  ISETP.GE.AND P0, PT, R2, R10, PT ;  /* 0x0000000a0200720c */ /* 0x001fc60003f06270 */
[----:B---3--:R-:W-:-:S10]  /*00d0*/  IMAD.WIDE R4, R3, 0x4, R4 ;  /* 0x0000000403047825 */ /* 0x008fd400078e0204 */
[----:B--2---:R-:W-:Y:S05]  /*00e0*/  @P0 BRA `(.L_x_30) ;  /* 0x0000000000240947 */ /* 0x004fea0003800000 */
[----:B------:R-:W0:Y:S01]  /*00f0*/  LDC R8, c[0x0][0x360] ;  /* 0x0000d800ff087b82 */ /* 0x000e220000000800 */
[----:B------:R-:W-:Y:S02]  /*0100*/  IMAD.MOV.U32 R0, RZ, RZ, -0x800001 ;  /* 0xff7fffffff007424 */ /* 0x000fe400078e00ff */
[----:B------:R-:W-:-:S07]  /*0110*/  IMAD.MOV.U32 R9, RZ, RZ, R2 ;  /* 0x000000ffff097224 */ /* 0x000fce00078e0002 */
.L_x_31:
[----:B------:R-:W-:-:S06]  /*0120*/  IMAD.WIDE R6, R9, 0x4, R4 ;  /* 0x0000000409067825 */ /* 0x000fcc00078e0204 */
[----:B------:R-:W2:Y:S01]  /*0130*/  LDG.E.CONSTANT R7, desc[UR8][R6.64] ;  /* 0x0000000806077981 */ /* 0x000ea2000c1e9900 */
[----:B0-----:R-:W-:-:S04]  /*0140*/  IADD3 R9, PT, PT, R8, R9, RZ ;  /* 0x0000000908097210 */ /* 0x001fc80007ffe0ff */
[----:B------:R-:W-:Y:S02]  /*0150*/  ISETP.GE.AND P0, PT, R9, R10, PT ;  /* 0x0000000a0900720c */ /* 0x000fe40003f06270 */
[----:B--2---:R-:W-:-:S11]  /*0160*/  FMNMX R0, R7, R0, !PT ;  /* 0x0000000007007209 */ /* 0x004fd60007800000 */
[----:B------:R-:W-:Y:S05]  /*0170*/  @!P0 BRA `(.L_x_31) ;  /* 0xfffffffc00e88947 */ /* 0x000fea000383ffff */
.L_x_30:
[----:B------:R-:W-:Y:S05]  /*0180*/  BSYNC.RECONVERGENT B0 ;  /* 0x0000000000007941 */ /* 0x000fea0003800200 */
.L_x_29:
[----:B------:R-:W0:Y:S01]  /*0190*/  S2UR UR5, SR_CgaCtaId ;  /* 0x00000000000579c3 */ /* 0x000e220000008800 */
[----:B------:R-:W-:Y:S01]  /*01a0*/  UMOV UR4, 0x400 ;  /* 0x0000040000047882 */ /* 0x000fe20000000000 */
[----:B------:R-:W1:Y:S01]  /*01b0*/  LDCU UR6, c[0x0][0x360] ;  /* 0x00006c00ff0677ac */ /* 0x000e620008000800 */
[----:B------:R-:W2:Y:S05]  /*01c0*/  LDCU UR7, c[0x0][0x390] ;  /* 0x00007200ff0777ac */ /* 0x000eaa0008000800 */
[----:B------:R-:W3:Y:S01]  /*01d0*/  LDC.64 R6, c[0x0][0x388] ;  /* 0x0000e200ff067b82 */ /* 0x000ee20000000a00 */
[----:B-1----:R-:W-:Y:S02]  /*01e0*/  UISETP.GE.U32.AND UP0, UPT, UR6, 0x2, UPT ;  /* 0x000000020600788c */ /* 0x002fe4000bf06070 */
[----:B0-----:R-:W-:Y:S01]  /*01f0*/  ULEA UR4, UR5, UR4, 0x18 ;  /* 0x0000000405047291 */ /* 0x001fe2000f8ec0ff */
[----:B--2---:R-:W-:-:S05]  /*0200*/  ISETP.GE.AND P1, PT, R2, UR7, PT ;  /* 0x0000000702007c0c */ /* 0x004fca000bf26270 */
[----:B------:R-:W-:Y:S01]  /*0210*/  LEA R9, R2, UR4, 0x2 ;  /* 0x0000000402097c11 */ /* 0x000fe2000f8e10ff */
[----:B---3--:R-:W-:-:S04]  /*0220*/  IMAD.WIDE R6, R3, 0x4, R6 ;  /* 0x0000000403067825 */ /* 0x008fc800078e0206 */
[----:B------:R0:W-:Y:S01]  /*0230*/  STS [R9], R0 ;  /* 0x0000000009007388 */ /* 0x0001e20000000800 */
[----:B------:R-:W-:Y:S06]  /*0240*/  BAR.SYNC.DEFER_BLOCKING 0x0 ;  /* 0x0000000000007b1d */ /* 0x000fec0000010000 */
[----:B------:R-:W-:Y:S05]  /*0250*/  BRA.U !UP0, `(.L_x_32) ;  /* 0x0000000108307547 */ /* 0x000fea000b800000 */
[----:B0-----:R-:W-:-:S07]  /*0260*/  IMAD.U32 R0, RZ, RZ, UR6 ;  /* 0x00000006ff007e24 */ /* 0x001fce000f8e00ff */
.L_x_33:
[----:B------:R-:W-:-:S04]  /*0270*/  SHF.R.U32.HI R10, RZ, 0x1, R0 ;  /* 0x00000001ff0a7819 */ /* 0x000fc80000011600 */
[----:B------:R-:W-:-:S13]  /*0280*/  ISETP.GE.U32.AND P0, PT, R2, R10, PT ;  /* 0x0000000a0200720c */ /* 0x000fda0003f06070 */
[----:B------:R-:W-:Y:S01]  /*0290*/  @!P0 IMAD R8, R10, 0x4, R9 ;  /* 0x000000040a088824 */ /* 0x000fe200078e0209 */
[----:B------:R-:W-:Y:S05]  /*02a0*/  @!P0 LDS R3, [R9] ;  /* 0x0000000009038984 */ /* 0x000fea0000000800 */
[----:B------:R-:W0:Y:S02]  /*02b0*/  @!P0 LDS R8, [R8] ;  /* 0x0000000008088984 */ /* 0x000e240000000800 */
[----:B0-----:R-:W-:-:S05]  /*02c0*/  @!P0 FMNMX R3, R3, R8, !PT ;  /* 0x0000000803038209 */ /* 0x001fca0007800000 */
[----:B------:R1:W-:Y:S01]  /*02d0*/  @!P0 STS [R9], R3 ;  /* 0x0000000309008388 */ /* 0x0003e20000000800 */
[----:B------:R-:W-:Y:S01]  /*02e0*/  BAR.SYNC.DEFER_BLOCKING 0x0 ;  /* 0x0000000000007b1d */ /* 0x000fe20000010000 */
[----:B------:R-:W-:Y:S02]  /*02f0*/  ISETP.GT.U32.AND P0, PT, R0, 0x3, PT ;  /* 0x000000030000780c */ /* 0x000fe40003f04070 */
[----:B------:R-:W-:-:S11]  /*0300*/  MOV R0, R10 ;  /* 0x0000000a00007202 */ /* 0x000fd60000000f00 */
[----:B-1----:R-:W-:Y:S05]  /*0310*/  @P0 BRA `(.L_x_33) ;  /* 0xfffffffc00d40947 */ /* 0x002fea000383ffff */
.L_x_32:
[----:B------:R-:W-:Y:S01]  /*0320*/  BSSY.RECONVERGENT B0, `(.L_x_34) ;  /* 0x000001c000007945 */ /* 0x000fe20003800200 */
[----:B0-----:R-:W-:-:S03]  /*0330*/  IMAD.MOV.U32 R0, RZ, RZ, RZ ;  /* 0x000000ffff007224 */ /* 0x001fc600078e00ff */
[----:B------:R-:W-:Y:S05]  /*0340*/  @P1 BRA `(.L_x_35) ;  /* 0x0000000000641947 */ /* 0x000fea0003800000 */
[----:B------:R-:W0:Y:S01]  /*0350*/  S2UR UR5, SR_CgaCtaId ;  /* 0x00000000000579c3 */ /* 0x000e220000008800 */
[----:B------:R-:W-:Y:S01]  /*0360*/  UMOV UR4, 0x400 ;  /* 0x0000040000047882 */ /* 0x000fe20000000000 */
[----:B------:R-:W-:Y:S01]  /*0370*/  IMAD.MOV.U32 R0, RZ, RZ, RZ ;  /* 0x000000ffff007224 */ /* 0x000fe200078e00ff */
[----:B------:R-:W-:Y:S01]  /*0380*/  MOV R11, R2 ;  /* 0x00000002000b7202 */ /* 0x000fe20000000f00 */
[----:B0-----:R-:W-:-:S09]  /*0390*/  ULEA UR4, UR5, UR4, 0x18 ;  /* 0x0000000405047291 */ /* 0x001fd2000f8ec0ff */
[----:B------:R-:W0:Y:S03]  /*03a0*/  LDS R3, [UR4] ;  /* 0x00000004ff037984 */ /* 0x000e260008000800 */
.L_x_36:
[----:B-1----:R-:W-:-:S06]  /*03b0*/  IMAD.WIDE R8, R11, 0x4, R4 ;  /* 0x000000040b087825 */ /* 0x002fcc00078e0204 */
[----:B------:R-:W0:Y:S01]  /*03c0*/  LDG.E.CONSTANT R8, desc[UR8][R8.64] ;  /* 0x0000000808087981 */ /* 0x000e22000c1e9900 */
[----:B------:R-:W-:Y:S02]  /*03d0*/  IMAD.MOV.U32 R13, RZ, RZ, 0x3bbb989d ;  /* 0x3bbb989dff0d7424 */ /* 0x000fe400078e00ff */
[----:B------:R-:W-:Y:S02]  /*03e0*/  IMAD.MOV.U32 R15, RZ, RZ, 0x437c0000 ;  /* 0x437c0000ff0f7424 */ /* 0x000fe400078e00ff */
[----:B0-----:R-:W-:Y:S01]  /*03f0*/  FADD R10, -R3, R8 ;  /* 0x00000008030a7221 */ /* 0x001fe20000000100 */
[----:B------:R-:W-:-:S04]  /*0400*/  IMAD.WIDE R8, R11, 0x4, R6 ;  /* 0x000000040b087825 */ /* 0x000fc800078e0206 */
[----:B------:R-:W-:Y:S01]  /*0410*/  FFMA.SAT R12, R10, R13, 0.5 ;  /* 0x3f0000000a0c7423 */ /* 0x000fe2000000200d */
[----:B------:R-:W-:-:S03]  /*0420*/  VIADD R11, R11, UR6 ;  /* 0x000000060b0b7c36 */ /* 0x000fc60008000000 */
[----:B------:R-:W-:Y:S02]  /*0430*/  FFMA.RM R12, R12, R15, 12582913 ;  /* 0x4b4000010c0c7423 */ /* 0x000fe4000000400f */
[----:B------:R-:W-:Y:S02]  /*0440*/  ISETP.GE.AND P0, PT, R11, UR7, PT ;  /* 0x000000070b007c0c */ /* 0x000fe4000bf06270 */
[C---:B------:R-:W-:Y:S01]  /*0450*/  FADD R13, R12.reuse, -12583039 ;  /* 0xcb40007f0c0d7421 */ /* 0x040fe20000000000 */
[----:B------:R-:W-:-:S03]  /*0460*/  SHF.L.U32 R12, R12, 0x17, RZ ;  /* 0x000000170c0c7819 */ /* 0x000fc600000006ff */
[----:B------:R-:W-:-:S04]  /*0470*/  FFMA R13, R10, 1.4426950216293334961, -R13 ;  /* 0x3fb8aa3b0a0d7823 */ /* 0x000fc8000000080d */
[----:B------:R-:W-:-:S06]  /*0480*/  FFMA R13, R10, 1.925963033500011079e-08, R13 ;  /* 0x32a570600a0d7823 */ /* 0x000fcc000000000d */
[----:B------:R-:W0:Y:S02]  /*0490*/  MUFU.EX2 R13, R13 ;  /* 0x0000000d000d7308 */ /* 0x000e240000000800 */
[----:B0-----:R-:W-:-:S04]  /*04a0*/  FMUL R15, R12, R13 ;  /* 0x0000000d0c0f7220 */ /* 0x001fc80000400000 */
[----:B------:R-:W-:Y:S01]  /*04b0*/  FADD R0, R15, R0 ;  /* 0x000000000f007221 */ /* 0x000fe20000000000 */
[----:B------:R1:W-:Y:S01]  /*04c0*/  STG.E desc[UR8][R8.64], R15 ;  /* 0x0000000f08007986 */ /* 0x0003e2000c101908 */
[----:B------:R-:W-:Y:S05]  /*04d0*/  @!P0 BRA `(.L_x_36) ;  /* 0xfffffffc00b48947 */ /* 0x000fea000383ffff */
.L_x_35:
[----:B------:R-:W-:Y:S05]  /*04e0*/  BSYNC.RECONVERGENT B0 ;  /* 0x0000000000007941 */ /* 0x000fea0003800200 */
.L_x_34:
[----:B------:R-:W0:Y:S01]  /*04f0*/  S2UR UR5, SR_CgaCtaId ;  /* 0x00000000000579c3 */ /* 0x000e220000008800 */
[----:B------:R-:W-:Y:S01]  /*0500*/  UMOV UR4, 0x400 ;  /* 0x0000040000047882 */ /* 0x000fe20000000000 */
[----:B------:R-:W-:Y:S02]  /*0510*/  UISETP.GE.U32.AND UP0, UPT, UR6, 0x2, UPT ;  /* 0x000000020600788c */ /* 0x000fe4000bf06070 */
[----:B------:R-:W-:-:S04]  /*0520*/  UIADD3 UR4, UPT, UPT, UR4, 0x400, URZ ;  /* 0x0000040004047890 */ /* 0x000fc8000fffe0ff */
[----:B0-----:R-:W-:-:S06]  /*0530*/  ULEA UR4, UR5, UR4, 0x18 ;  /* 0x0000000405047291 */ /* 0x001fcc000f8ec0ff */
[----:B------:R-:W-:-:S05]  /*0540*/  LEA R5, R2, UR4, 0x2 ;  /* 0x0000000402057c11 */ /* 0x000fca000f8e10ff */
[----:B------:R0:W-:Y:S01]  /*0550*/  STS [R5], R0 ;  /* 0x0000000005007388 */ /* 0x0001e20000000800 */
[----:B------:R-:W-:Y:S06]  /*0560*/  BAR.SYNC.DEFER_BLOCKING 0x0 ;  /* 0x0000000000007b1d */ /* 0x000fec0000010000 */
[----:B------:R-:W-:Y:S05]  /*0570*/  BRA.U !UP0, `(.L_x_37) ;  /* 0x0000000108307547 */ /* 0x000fea000b800000 */
[----:B0-----:R-:W-:-:S07]  /*0580*/  IMAD.U32 R0, RZ, RZ, UR6 ;  /* 0x00000006ff007e24 */ /* 0x001fce000f8e00ff */
.L_x_38:
[----:B-1----:R-:W-:-:S04]  /*0590*/  SHF.R.U32.HI R8, RZ, 0x1, R0 ;  /* 0x00000001ff087819 */ /* 0x002fc80000011600 */
[----:B------:R-:W-:-:S13]  /*05a0*/  ISETP.GE.U32.AND P0, PT, R2, R8, PT ;  /* 0x000000080200720c */ /* 0x000fda0003f06070 */
[----:B------:R-:W-:Y:S01]  /*05b0*/  @!P0 LEA R3, R8, R5, 0x2 ;  /* 0x0000000508038211 */ /* 0x000fe200078e10ff */
[----:B------:R-:W-:Y:S05]  /*05c0*/  @!P0 LDS R4, [R5] ;  /* 0x0000000005048984 */ /* 0x000fea0000000800 */
[----:B------:R-:W0:Y:S02]  /*05d0*/  @!P0 LDS R3, [R3] ;  /* 0x0000000003038984 */ /* 0x000e240000000800 */
[----:B0-----:R-:W-:-:S05]  /*05e0*/  @!P0 FADD R4, R3, R4 ;  /* 0x0000000403048221 */ /* 0x001fca0000000000 */
[----:B------:R2:W-:Y:S01]  /*05f0*/  @!P0 STS [R5], R4 ;  /* 0x0000000405008388 */ /* 0x0005e20000000800 */
[----:B------:R-:W-:Y:S01]  /*0600*/  BAR.SYNC.DEFER_BLOCKING 0x0 ;  /* 0x0000000000007b1d */ /* 0x000fe20000010000 */
[----:B------:R-:W-:Y:S01]  /*0610*/  ISETP.GT.U32.AND P0, PT, R0, 0x3, PT ;  /* 0x000000030000780c */ /* 0x000fe20003f04070 */
[----:B------:R-:W-:-:S12]  /*0620*/  IMAD.MOV.U32 R0, RZ, RZ, R8 ;  /* 0x000000ffff007224 */ /* 0x000fd800078e0008 */
[----:B--2---:R-:W-:Y:S05]  /*0630*/  @P0 BRA `(.L_x_38) ;  /* 0xfffffffc00d40947 */ /* 0x004fea000383ffff */
.L_x_37:
[----:B------:R-:W2:Y:S02]  /*0640*/  LDCU UR4, c[0x0][0x390] ;  /* 0x00007200ff0477ac */ /* 0x000ea40008000800 */
[----:B--2---:R-:W-:-:S13]  /*0650*/  ISETP.GE.AND P0, PT, R2, UR4, PT ;  /* 0x0000000402007c0c */ /* 0x004fda000bf06270 */
[----:B------:R-:W-:Y:S05]  /*0660*/  @P0 EXIT ;  /* 0x000000000000094d */ /* 0x000fea0003800000 */
[----:B------:R-:W2:Y:S01]  /*0670*/  S2UR UR5, SR_CgaCtaId ;  /* 0x00000000000579c3 */ /* 0x000ea20000008800 */
[----:B------:R-:W-:Y:S02]  /*0680*/  UMOV UR4, 0x400 ;  /* 0x0000040000047882 */ /* 0x000fe40000000000 */
[----:B--2---:R-:W-:-:S09]  /*0690*/  ULEA UR4, UR5, UR4, 0x18 ;  /* 0x0000000405047291 */ /* 0x004fd2000f8ec0ff */
[----:B0-----:R-:W0:Y:S02]  /*06a0*/  LDS R0, [UR4+0x400] ;  /* 0x00040004ff007984 */ /* 0x001e240008000800 */
[----:B------:R-:W2:Y:S01]  /*06b0*/  LDCU UR4, c[0x0][0x390] ;  /* 0x00007200ff0477ac */ /* 0x000ea20008000800 */
[----:B0-----:R-:W-:-:S05]  /*06c0*/  VIADD R3, R0, 0x1800000 ;  /* 0x0180000000037836 */ /* 0x001fca0000000000 */
[----:B------:R-:W-:-:S04]  /*06d0*/  LOP3.LUT R3, R3, 0x7f800000, RZ, 0xc0, !PT ;  /* 0x7f80000003037812 */ /* 0x000fc800078ec0ff */
[----:B------:R-:W-:-:S13]  /*06e0*/  ISETP.GT.U32.AND P0, PT, R3, 0x1ffffff, PT ;  /* 0x01ffffff0300780c */ /* 0x000fda0003f04070 */
[----:B--2---:R-:W-:Y:S05]  /*06f0*/  @P0 BRA `(.L_x_39) ;  /* 0x00000000000c0947 */ /* 0x004fea0003800000 */
[----:B------:R-:W-:-:S07]  /*0700*/  MOV R4, 0x720 ;  /* 0x0000072000047802 */ /* 0x000fce0000000f00 */
[----:B-1----:R-:W-:Y:S05]  /*0710*/  CALL.REL.NOINC `($__internal_2_$__cuda_sm20_rcp_rn_f32_slowpath) ;  /* 0x0000000000347944 */ /* 0x002fea0003c00000 */
[----:B------:R-:W-:Y:S05]  /*0720*/  BRA `(.L_x_40) ;  /* 0x0000000000107947 */ /* 0x000fea0003800000 */
.L_x_39:
[----:B------:R-:W0:Y:S02]  /*0730*/  MUFU.RCP R3, R0 ;  /* 0x0000000000037308 */ /* 0x000e240000001000 */
[----:B0-----:R-:W-:-:S04]  /*0740*/  FFMA R4, R0, R3, -1 ;  /* 0xbf80000000047423 */ /* 0x001fc80000000003 */
[----:B------:R-:W-:-:S04]  /*0750*/  FADD.FTZ R4, -R4, -RZ ;  /* 0x800000ff04047221 */ /* 0x000fc80000010100 */
[----:B------:R-:W-:-:S07]  /*0760*/  FFMA R3, R3, R4, R3 ;  /* 0x0000000403037223 */ /* 0x000fce0000000003 */
.L_x_40:
[----:B0-----:R-:W-:-:S05]  /*0770*/  IMAD.WIDE R4, R2, 0x4, R6 ;  /* 0x0000000402047825 */ /* 0x001fca00078e0206 */
[----:B------:R-:W1:Y:S01]  /*0780*/  LDG.E R0, desc[UR8][R4.64] ;  /* 0x0000000804007981 */ /* 0x000e62000c1e1900 */
[----:B------:R-:W-:-:S04]  /*0790*/  IADD3 R2, PT, PT, R2, UR6, RZ ;  /* 0x0000000602027c10 */ /* 0x000fc8000fffe0ff */
[----:B------:R-:W-:Y:S01]  /*07a0*/  ISETP.GE.AND P0, PT, R2, UR4, PT ;  /* 0x0000000402007c0c */ /* 0x000fe2000bf06270 */
[----:B-1----:R-:W-:-:S05]  /*07b0*/  FMUL R9, R3, R0 ;  /* 0x0000000003097220 */ /* 0x002fca0000400000 */
[----:B------:R0:W-:Y:S07]  /*07c0*/  STG.E desc[UR8][R4.64], R9 ;  /* 0x0000000904007986 */ /* 0x0001ee000c101908 */
[----:B------:R-:W-:Y:S05]  /*07d0*/  @!P0 BRA `(.L_x_40) ;  /* 0xfffffffc00e48947 */ /* 0x000fea000383ffff */
[----:B------:R-:W-:Y:S05]  /*07e0*/  EXIT ;  /* 0x000000000000794d */ /* 0x000fea0003800000 */
        .weak           $__internal_2_$__cuda_sm20_rcp_rn_f32_slowpath
        .type           $__internal_2_$__cuda_sm20_rcp_rn_f32_slowpath,@function
        .size           $__internal_2_$__cuda_sm20_rcp_rn_f32_slowpath,(.L_x_63 - $__internal_2_$__cuda_sm20_rcp_rn_f32_slowpath)
$__internal_2_$__cuda_sm20_rcp_rn_f32_slowpath:
[----:B------:R-:W-:-:S05]  /*07f0*/  IMAD.SHL.U32 R3, R0, 0x2, RZ ;  /* 0x0000000200037824 */ /* 0x000fca00078e00ff */
[----:B------:R-:W-:-:S04]  /*0800*/  SHF.R.U32.HI R3, RZ, 0x18, R3 ;  /* 0x00000018ff037819 */ /* 0x000fc80000011603 */
[----:B------:R-:W-:-:S13]  /*0810*/  ISETP.NE.U32.AND P0, PT, R3, RZ, PT ;  /* 0x000000ff0300720c */ /* 0x000fda0003f05070 */
[----:B------:R-:W-:Y:S05]  /*0820*/  @P0 BRA `(.L_x_41) ;  /* 0x00000000002c0947 */ /* 0x000fea0003800000 */
[----:B------:R-:W-:-:S05]  /*0830*/  IMAD.SHL.U32 R3, R0, 0x2, RZ ;  /* 0x0000000200037824 */ /* 0x000fca00078e00ff */
[----:B------:R-:W-:-:S13]  /*0840*/  ISETP.NE.AND P0, PT, R3, RZ, PT ;  /* 0x000000ff0300720c */ /* 0x000fda0003f05270 */
[----:B------:R2:W3:Y:S01]  /*0850*/  @!P0 MUFU.RCP R3, R0 ;  /* 0x0000000000038308 */ /* 0x0004e20000001000 */
[----:B------:R-:W-:Y:S05]  /*0860*/  @!P0 BRA `(.L_x_42) ;  /* 0x0000000000a48947 */ /* 0x000fea0003800000 */
[----:B------:R-:W-:-:S04]  /*0870*/  FFMA R5, R0, 1.84467440737095516160e+19, RZ ;  /* 0x5f80000000057823 */ /* 0x000fc800000000ff */
[----:B--2---:R-:W3:Y:S02]  /*0880*/  MUFU.RCP R0, R5 ;  /* 0x0000000500007308 */ /* 0x004ee40000001000 */
[----:B---3--:R-:W-:-:S04]  /*0890*/  FFMA R3, R5, R0, -1 ;  /* 0xbf80000005037423 */ /* 0x008fc80000000000 */
[----:B------:R-:W-:-:S04]  /*08a0*/  FADD.FTZ R3, -R3, -RZ ;  /* 0x800000ff03037221 */ /* 0x000fc80000010100 */
[----:B------:R-:W-:-:S04]  /*08b0*/  FFMA R0, R0, R3, R0 ;  /* 0x0000000300007223 */ /* 0x000fc80000000000 */
[----:B------:R-:W-:Y:S01]  /*08c0*/  FFMA R3, R0, 1.84467440737095516160e+19, RZ ;  /* 0x5f80000000037823 */ /* 0x000fe200000000ff */
[----:B------:R-:W-:Y:S06]  /*08d0*/  BRA `(.L_x_42) ;  /* 0x0000000000887947 */ /* 0x000fec0003800000 */
.L_x_41:
[----:B------:R-:W-:-:S04]  /*08e0*/  IADD3 R5, PT, PT, R3, -0xfd, RZ ;  /* 0xffffff0303057810 */ /* 0x000fc80007ffe0ff */
[----:B------:R-:W-:-:S13]  /*08f0*/  ISETP.GT.U32.AND P0, PT, R5, 0x1, PT ;  /* 0x000000010500780c */ /* 0x000fda0003f04070 */
[----:B------:R-:W-:Y:S05]  /*0900*/  @P0 BRA `(.L_x_43) ;  /* 0x0000000000780947 */ /* 0x000fea0003800000 */
[----:B------:R-:W-:Y:S01]  /*0910*/  LOP3.LUT R8, R0, 0x7fffff, RZ, 0xc0, !PT ;  /* 0x007fffff00087812 */ /* 0x000fe200078ec0ff */
[----:B------:R-:W-:Y:S02]  /*0920*/  IMAD.MOV.U32 R12, RZ, RZ, 0x3 ;  /* 0x00000003ff0c7424 */ /* 0x000fe400078e00ff */
[----:B------:R-:W-:Y:S01]  /*0930*/  VIADD R3, R3, 0xffffff04 ;  /* 0xffffff0403037836 */ /* 0x000fe20000000000 */
[----:B------:R-:W-:Y:S02]  /*0940*/  LOP3.LUT R8, R8, 0x3f800000, RZ, 0xfc, !PT ;  /* 0x3f80000008087812 */ /* 0x000fe400078efcff */
[----:B------:R-:W-:Y:S02]  /*0950*/  SHF.L.U32 R13, R12, R5, RZ ;  /* 0x000000050c0d7219 */ /* 0x000fe400000006ff */
[----:B------:R-:W0:Y:S02]  /*0960*/  MUFU.RCP R9, R8 ;  /* 0x0000000800097308 */ /* 0x000e240000001000 */
[----:B0-----:R-:W-:-:S04]  /*0970*/  FFMA R10, R8, R9, -1 ;  /* 0xbf800000080a7423 */ /* 0x001fc80000000009 */
[----:B------:R-:W-:-:S04]  /*0980*/  FADD.FTZ R10, -R10, -RZ ;  /* 0x800000ff0a0a7221 */ /* 0x000fc80000010100 */
[CCC-:B------:R-:W-:Y:S01]  /*0990*/  FFMA.RM R11, R9.reuse, R10.reuse, R9.reuse ;  /* 0x0000000a090b7223 */ /* 0x1c0fe20000004009 */
[----:B------:R-:W-:-:S04]  /*09a0*/  FFMA.RP R10, R9, R10, R9 ;  /* 0x0000000a090a7223 */ /* 0x000fc80000008009 */
[C---:B------:R-:W-:Y:S02]  /*09b0*/  LOP3.LUT R9, R11.reuse, 0x7fffff, RZ, 0xc0, !PT ;  /* 0x007fffff0b097812 */ /* 0x040fe400078ec0ff */
[----:B------:R-:W-:Y:S02]  /*09c0*/  FSETP.NEU.FTZ.AND P0, PT, R11, R10, PT ;  /* 0x0000000a0b00720b */ /* 0x000fe40003f1d000 */
[----:B------:R-:W-:Y:S02]  /*09d0*/  LOP3.LUT R10, R9, 0x800000, RZ, 0xfc, !PT ;  /* 0x00800000090a7812 */ /* 0x000fe400078efcff */
[----:B------:R-:W-:Y:S02]  /*09e0*/  SEL R9, RZ, 0xffffffff, !P0 ;  /* 0xffffffffff097807 */ /* 0x000fe40004000000 */
[----:B------:R-:W-:Y:S02]  /*09f0*/  LOP3.LUT R8, R13, R10, RZ, 0xc0, !PT ;  /* 0x0000000a0d087212 */ /* 0x000fe400078ec0ff */
[----:B------:R-:W-:Y:S01]  /*0a00*/  SHF.R.U32.HI R3, RZ, R3, R10 ;  /* 0x00000003ff037219 */ /* 0x000fe2000001160a */
[----:B------:R-:W-:Y:S01]  /*0a10*/  IMAD.MOV R9, RZ, RZ, -R9 ;  /* 0x000000ffff097224 */ /* 0x000fe200078e0a09 */
[----:B------:R-:W-:-:S04]  /*0a20*/  SHF.R.U32.HI R8, RZ, R5, R8 ;  /* 0x00000005ff087219 */ /* 0x000fc80000011608 */
[----:B------:R-:W-:Y:S02]  /*0a30*/  LOP3.LUT P1, RZ, R9, R5, R10, 0xf8, !PT ;  /* 0x0000000509ff7212 */ /* 0x000fe4000782f80a */
[C---:B------:R-:W-:Y:S02]  /*0a40*/  LOP3.LUT P0, RZ, R8.reuse, 0x1, RZ, 0xc0, !PT ;  /* 0x0000000108ff7812 */ /* 0x040fe4000780c0ff */
[----:B------:R-:W-:-:S04]  /*0a50*/  LOP3.LUT P2, RZ, R8, 0x2, RZ, 0xc0, !PT ;  /* 0x0000000208ff7812 */ /* 0x000fc8000784c0ff */
[----:B------:R-:W-:Y:S02]  /*0a60*/  PLOP3.LUT P0, PT, P0, P1, P2, 0xe0, 0x0 ;  /* 0x000000000000781c */ /* 0x000fe40000703c20 */
[----:B------:R-:W-:Y:S02]  /*0a70*/  LOP3.LUT P1, RZ, R0, 0x7fffff, RZ, 0xc0, !PT ;  /* 0x007fffff00ff7812 */ /* 0x000fe4000782c0ff */
[----:B------:R-:W-:-:S04]  /*0a80*/  SEL R5, RZ, 0x1, !P0 ;  /* 0x00000001ff057807 */ /* 0x000fc80004000000 */
[----:B------:R-:W-:-:S04]  /*0a90*/  IADD3 R5, PT, PT, -R5, RZ, RZ ;  /* 0x000000ff05057210 */ /* 0x000fc80007ffe1ff */
[----:B------:R-:W-:-:S13]  /*0aa0*/  ISETP.GE.AND P0, PT, R5, RZ, PT ;  /* 0x000000ff0500720c */ /* 0x000fda0003f06270 */
[----:B------:R-:W-:-:S05]  /*0ab0*/  @!P0 VIADD R3, R3, 0x1 ;  /* 0x0000000103038836 */ /* 0x000fca0000000000 */
[----:B------:R-:W-:-:S04]  /*0ac0*/  @!P1 SHF.L.U32 R3, R3, 0x1, RZ ;  /* 0x0000000103039819 */ /* 0x000fc800000006ff */
[----:B------:R-:W-:Y:S01]  /*0ad0*/  LOP3.LUT R3, R3, 0x80000000, R0, 0xf8, !PT ;  /* 0x8000000003037812 */ /* 0x000fe200078ef800 */
[----:B------:R-:W-:Y:S06]  /*0ae0*/  BRA `(.L_x_42) ;  /* 0x0000000000047947 */ /* 0x000fec0003800000 */
.L_x_43:
[----:B------:R0:W1:Y:S02]  /*0af0*/  MUFU.RCP R3, R0 ;  /* 0x0000000000037308 */ /* 0x0000640000001000 */
.L_x_42:
[----:B------:R-:W-:-:S04]  /*0b00*/  IMAD.MOV.U32 R5, RZ, RZ, 0x0 ;  /* 0x00000000ff057424 */ /* 0x000fc800078e00ff */
[----:B0123--:R-:W-:Y:S05]  /*0b10*/  RET.REL.NODEC R4 `(softmax_kernel_f32) ;  /* 0xfffffff404387950 */ /* 0x00ffea0003c3ffff */
.L_x_44:
        /* <DEDUP_REMOVED lines=14> */
.L_x_63:


//--------------------- .text.rms_norm_kernel_f32 --------------------------
	.section	.text.rms_norm_kernel_f32,"ax",@progbits
	.align	128
        .global         rms_norm_kernel_f32
        .type           rms_norm_kernel_f32,@function
        .size           rms_norm_kernel_f32,(.L_x_64 - rms_norm_kernel_f32)
        .other          rms_norm_kernel_f32,@"STO_CUDA_ENTRY STV_DEFAULT"
rms_norm_kernel_f32:
.text.rms_norm_kernel_f32:
        /* <DEDUP_REMOVED lines=9> */
[----:B------:R-:W-:-:S05]  /*0090*/  IMAD.MOV.U32 R0, RZ, RZ, RZ ;  /* 0x000000ffff007224 */ /* 0x000fca00078e00ff */
[----:B------:R-:W3:Y:S01]  /*00a0*/  LDC.64 R4, c[0x0][0x380] ;  /* 0x0000e000ff047b82 */ /* 0x000ee20000000a00 */
[----:B-1----:R-:W-:Y:S01]  /*00b0*/  IMAD R2, R10, UR4, RZ ;  /* 0x000000040a027c24 */ /* 0x002fe2000f8e02ff */
[----:B0-----:R-:W-:-:S03]  /*00c0*/  ISETP.GE.AND P0, PT, R7, R10, PT ;  /* 0x0000000a0700720c */ /* 0x001fc60003f06270 */
[----:B---3--:R-:W-:-:S10]  /*00d0*/  IMAD.WIDE R4, R2, 0x4, R4 ;  /* 0x0000000402047825 */ /* 0x008fd400078e0204 */
[----:B--2---:R-:W-:Y:S05]  /*00e0*/  @P0 BRA `(.L_x_46) ;  /* 0x0000000000240947 */ /* 0x004fea0003800000 */
[----:B------:R-:W0:Y:S01]  /*00f0*/  LDC R6, c[0x0][0x360] ;  /* 0x0000d800ff067b82 */ /* 0x000e220000000800 */
[----:B------:R-:W-:Y:S02]  /*0100*/  IMAD.MOV.U32 R0, RZ, RZ, RZ ;  /* 0x000000ffff007224 */ /* 0x000fe400078e00ff */
[----:B------:R-:W-:-:S07]  /*0110*/  IMAD.MOV.U32 R3, RZ, RZ, R7 ;  /* 0x000000ffff037224 */ /* 0x000fce00078e0007 */
.L_x_47:
[----:B------:R-:W-:-:S06]  /*0120*/  IMAD.WIDE R8, R3, 0x4, R4 ;  /* 0x0000000403087825 */ /* 0x000fcc00078e0204 */
[----:B------:R-:W2:Y:S01]  /*0130*/  LDG.E.CONSTANT R9, desc[UR8][R8.64] ;  /* 0x0000000808097981 */ /* 0x000ea2000c1e9900 */
[----:B0-----:R-:W-:-:S05]  /*0140*/  IMAD.IADD R3, R6, 0x1, R3 ;  /* 0x0000000106037824 */ /* 0x001fca00078e0203 */
[----:B------:R-:W-:Y:S01]  /*0150*/  ISETP.GE.AND P0, PT, R3, R10, PT ;  /* 0x0000000a0300720c */ /* 0x000fe20003f06270 */
[----:B--2---:R-:W-:-:S12]  /*0160*/  FFMA R0, R9, R9, R0 ;  /* 0x0000000909007223 */ /* 0x004fd80000000000 */
[----:B------:R-:W-:Y:S05]  /*0170*/  @!P0 BRA `(.L_x_47) ;  /* 0xfffffffc00e88947 */ /* 0x000fea000383ffff */
.L_x_46:
[----:B------:R-:W-:Y:S05]  /*0180*/  BSYNC.RECONVERGENT B0 ;  /* 0x0000000000007941 */ /* 0x000fea0003800200 */
.L_x_45:
[----:B------:R-:W0:Y:S01]  /*0190*/  S2UR UR5, SR_CgaCtaId ;  /* 0x00000000000579c3 */ /* 0x000e220000008800 */
[----:B------:R-:W-:Y:S01]  /*01a0*/  UMOV UR4, 0x400 ;  /* 0x0000040000047882 */ /* 0x000fe20000000000 */
[----:B------:R-:W1:Y:S02]  /*01b0*/  LDCU UR6, c[0x0][0x360] ;  /* 0x00006c00ff0677ac */ /* 0x000e640008000800 */
[----:B-1----:R-:W-:Y:S02]  /*01c0*/  UISETP.GE.U32.AND UP0, UPT, UR6, 0x2, UPT ;  /* 0x000000020600788c */ /* 0x002fe4000bf06070 */
[----:B0-----:R-:W-:-:S06]  /*01d0*/  ULEA UR4, UR5, UR4, 0x18 ;  /* 0x0000000405047291 */ /* 0x001fcc000f8ec0ff */
[----:B------:R-:W-:-:S05]  /*01e0*/  LEA R9, R7, UR4, 0x2 ;  /* 0x0000000407097c11 */ /* 0x000fca000f8e10ff */
[----:B------:R0:W-:Y:S01]  /*01f0*/  STS [R9], R0 ;  /* 0x0000000009007388 */ /* 0x0001e20000000800 */
[----:B------:R-:W-:Y:S06]  /*0200*/  BAR.SYNC.DEFER_BLOCKING 0x0 ;  /* 0x0000000000007b1d */ /* 0x000fec0000010000 */
[----:B------:R-:W-:Y:S05]  /*0210*/  BRA.U !UP0, `(.L_x_48) ;  /* 0x0000000108307547 */ /* 0x000fea000b800000 */
[----:B0-----:R-:W-:-:S07]  /*0220*/  IMAD.U32 R0, RZ, RZ, UR6 ;  /* 0x00000006ff007e24 */ /* 0x001fce000f8e00ff */
.L_x_49:
[----:B------:R-:W-:-:S04]  /*0230*/  SHF.R.U32.HI R8, RZ, 0x1, R0 ;  /* 0x00000001ff087819 */ /* 0x000fc80000011600 */
[----:B------:R-:W-:-:S13]  /*0240*/  ISETP.GE.U32.AND P0, PT, R7, R8, PT ;  /* 0x000000080700720c */ /* 0x000fda0003f06070 */
[----:B------:R-:W-:Y:S01]  /*0250*/  @!P0 IMAD R3, R8, 0x4, R9 ;  /* 0x0000000408038824 */ /* 0x000fe200078e0209 */
[----:B------:R-:W-:Y:S05]  /*0260*/  @!P0 LDS R6, [R9] ;  /* 0x0000000009068984 */ /* 0x000fea0000000800 */
[----:B------:R-:W0:Y:S02]  /*0270*/  @!P0 LDS R3, [R3] ;  /* 0x0000000003038984 */ /* 0x000e240000000800 */
[----:B0-----:R-:W-:-:S05]  /*0280*/  @!P0 FADD R6, R3, R6 ;  /* 0x0000000603068221 */ /* 0x001fca0000000000 */
[----:B------:R1:W-:Y:S01]  /*0290*/  @!P0 STS [R9], R6 ;  /* 0x0000000609008388 */ /* 0x0003e20000000800 */
[----:B------:R-:W-:Y:S01]  /*02a0*/  BAR.SYNC.DEFER_BLOCKING 0x0 ;  /* 0x0000000000007b1d */ /* 0x000fe20000010000 */
[----:B------:R-:W-:Y:S01]  /*02b0*/  ISETP.GT.U32.AND P0, PT, R0, 0x3, PT ;  /* 0x000000030000780c */ /* 0x000fe20003f04070 */
[----:B------:R-:W-:-:S12]  /*02c0*/  IMAD.MOV.U32 R0, RZ, RZ, R8 ;  /* 0x000000ffff007224 */ /* 0x000fd800078e0008 */
[----:B-1----:R-:W-:Y:S05]  /*02d0*/  @P0 BRA `(.L_x_49) ;  /* 0xfffffffc00d40947 */ /* 0x002fea000383ffff */
.L_x_48:
[----:B------:R-:W1:Y:S01]  /*02e0*/  S2UR UR5, SR_CgaCtaId ;  /* 0x00000000000579c3 */ /* 0x000e620000008800 */
[----:B------:R-:W-:Y:S02]  /*02f0*/  UMOV UR4, 0x400 ;  /* 0x0000040000047882 */ /* 0x000fe40000000000 */
[----:B-1----:R-:W-:Y:S01]  /*0300*/  ULEA UR4, UR5, UR4, 0x18 ;  /* 0x0000000405047291 */ /* 0x002fe2000f8ec0ff */
[----:B------:R-:W1:Y:S08]  /*0310*/  LDCU UR5, c[0x0][0x398] ;  /* 0x00007300ff0577ac */ /* 0x000e700008000800 */
[----:B0-----:R-:W0:Y:S01]  /*0320*/  LDS R0, [UR4] ;  /* 0x00000004ff007984 */ /* 0x001e220008000800 */
[----:B-1----:R-:W-:-:S02]  /*0330*/  I2FP.F32.S32 R3, UR5 ;  /* 0x0000000500037c45 */ /* 0x002fc40008201400 */
[----:B------:R-:W-:Y:S02]  /*0340*/  ISETP.GE.AND P2, PT, R7, UR5, PT ;  /* 0x0000000507007c0c */ /* 0x000fe4000bf46270 */
[----:B------:R-:W1:Y:S02]  /*0350*/  MUFU.RCP R6, R3 ;  /* 0x0000000300067308 */ /* 0x000e640000001000 */
[----:B-1----:R-:W-:-:S04]  /*0360*/  FFMA R9, -R3, R6, 1 ;  /* 0x3f80000003097423 */ /* 0x002fc80000000106 */
[----:B------:R-:W-:Y:S02]  /*0370*/  FFMA R9, R6, R9, R6 ;  /* 0x0000000906097223 */ /* 0x000fe40000000006 */
[----:B0-----:R-:W0:Y:S02]  /*0380*/  FCHK P0, R0, R3 ;  /* 0x0000000300007302 */ /* 0x001e240000000000 */
[----:B------:R-:W-:-:S04]  /*0390*/  FFMA R6, R0, R9, RZ ;  /* 0x0000000900067223 */ /* 0x000fc800000000ff */
[----:B------:R-:W-:-:S04]  /*03a0*/  FFMA R8, -R3, R6, R0 ;  /* 0x0000000603087223 */ /* 0x000fc80000000100 */
[----:B------:R-:W-:Y:S01]  /*03b0*/  FFMA R6, R9, R8, R6 ;  /* 0x0000000809067223 */ /* 0x000fe20000000006 */
[----:B0-----:R-:W-:Y:S06]  /*03c0*/  @!P0 BRA `(.L_x_50) ;  /* 0x00000000000c8947 */ /* 0x001fec0003800000 */
[----:B------:R-:W-:-:S07]  /*03d0*/  MOV R6, 0x3f0 ;  /* 0x000003f000067802 */ /* 0x000fce0000000f00 */
[----:B------:R-:W-:Y:S05]  /*03e0*/  CALL.REL.NOINC `($__internal_3_$__cuda_sm3x_div_rn_noftz_f32_slowpath) ;  /* 0x00000000006c7944 */ /* 0x000fea0003c00000 */
[----:B------:R-:W-:-:S07]  /*03f0*/  IMAD.MOV.U32 R6, RZ, RZ, R0 ;  /* 0x000000ffff067224 */ /* 0x000fce00078e0000 */
.L_x_50:
[----:B------:R-:W0:Y:S02]  /*0400*/  LDCU UR4, c[0x0][0x39c] ;  /* 0x00007380ff0477ac */ /* 0x000e240008000800 */
[----:B0-----:R-:W-:Y:S01]  /*0410*/  FADD R6, R6, UR4 ;  /* 0x0000000406067e21 */ /* 0x001fe20008000000 */
[----:B------:R-:W-:Y:S06]  /*0420*/  @P2 EXIT ;  /* 0x000000000000294d */ /* 0x000fec0003800000 */
[C---:B------:R-:W-:Y:S01]  /*0430*/  FSETP.GEU.AND P0, PT, |R6|.reuse, 1.175494350822287508e-38, PT ;  /* 0x008000000600780b */ /* 0x040fe20003f0e200 */
[----:B------:R-:W0:Y:S01]  /*0440*/  LDC.64 R8, c[0x0][0x388] ;  /* 0x0000e200ff087b82 */ /* 0x000e220000000a00 */
[----:B------:R-:W1:Y:S01]  /*0450*/  LDCU UR7, c[0x0][0x398] ;  /* 0x00007300ff0777ac */ /* 0x000e620008000800 */
[----:B------:R-:W2:Y:S10]  /*0460*/  LDCU.64 UR4, c[0x0][0x390] ;  /* 0x00007200ff0477ac */ /* 0x000eb40008000a00 */
[----:B------:R-:W-:-:S04]  /*0470*/  @!P0 FMUL R6, R6, 16777216 ;  /* 0x4b80000006068820 */ /* 0x000fc80000400000 */
[----:B------:R-:W3:Y:S02]  /*0480*/  MUFU.RSQ R0, R6 ;  /* 0x0000000600007308 */ /* 0x000ee40000001400 */
[----:B-123--:R-:W-:-:S07]  /*0490*/  @!P0 FMUL R0, R0, 4096 ;  /* 0x4580000000008820 */ /* 0x00efce0000400000 */
.L_x_51:
[----:B------:R-:W-:-:S04]  /*04a0*/  IMAD.WIDE R10, R7, 0x4, R4 ;  /* 0x00000004070a7825 */ /* 0x000fc800078e0204 */
[C---:B0-----:R-:W-:Y:S02]  /*04b0*/  IMAD.WIDE R12, R7.reuse, 0x4, R8 ;  /* 0x00000004070c7825 */ /* 0x041fe400078e0208 */
[----:B------:R-:W2:Y:S04]  /*04c0*/  LDG.E.CONSTANT R11, desc[UR8][R10.64] ;  /* 0x000000080a0b7981 */ /* 0x000ea8000c1e9900 */
[----:B------:R-:W3:Y:S01]  /*04d0*/  LDG.E.CONSTANT R12, desc[UR8][R12.64] ;  /* 0x000000080c0c7981 */ /* 0x000ee2000c1e9900 */
[----:B-1----:R-:W-:Y:S02]  /*04e0*/  SHF.R.S32.HI R3, RZ, 0x1f, R7 ;  /* 0x0000001fff037819 */ /* 0x002fe40000011407 */
[----:B------:R-:W-:Y:S01]  /*04f0*/  IADD3 R6, P0, PT, R2, R7, RZ ;  /* 0x0000000702067210 */ /* 0x000fe20007f1e0ff */
[----:B------:R-:W-:-:S03]  /*0500*/  VIADD R7, R7, UR6 ;  /* 0x0000000607077c36 */ /* 0x000fc60008000000 */
[----:B------:R-:W-:Y:S02]  /*0510*/  LEA.HI.X.SX32 R15, R2, R3, 0x1, P0 ;  /* 0x00000003020f7211 */ /* 0x000fe400000f0eff */
[----:B------:R-:W-:-:S04]  /*0520*/  LEA R14, P0, R6, UR4, 0x2 ;  /* 0x00000004060e7c11 */ /* 0x000fc8000f8010ff */
[----:B------:R-:W-:Y:S02]  /*0530*/  LEA.HI.X R15, R6, UR5, R15, 0x2, P0 ;  /* 0x00000005060f7c11 */ /* 0x000fe400080f140f */
[----:B------:R-:W-:Y:S01]  /*0540*/  ISETP.GE.AND P0, PT, R7, UR7, PT ;  /* 0x0000000707007c0c */ /* 0x000fe2000bf06270 */
[----:B--2---:R-:W-:-:S04]  /*0550*/  FMUL R3, R0, R11 ;  /* 0x0000000b00037220 */ /* 0x004fc80000400000 */
[----:B---3--:R-:W-:-:S05]  /*0560*/  FMUL R3, R3, R12 ;  /* 0x0000000c03037220 */ /* 0x008fca0000400000 */
[----:B------:R1:W-:Y:S03]  /*0570*/  STG.E desc[UR8][R14.64], R3 ;  /* 0x000000030e007986 */ /* 0x0003e6000c101908 */
[----:B------:R-:W-:Y:S05]  /*0580*/  @!P0 BRA `(.L_x_51) ;  /* 0xfffffffc00c48947 */ /* 0x000fea000383ffff */
[----:B------:R-:W-:Y:S05]  /*0590*/  EXIT ;  /* 0x000000000000794d */ /* 0x000fea0003800000 */
        .weak           $__internal_3_$__cuda_sm3x_div_rn_noftz_f32_slowpath
        .type           $__internal_3_$__cuda_sm3x_div_rn_noftz_f32_slowpath,@function
        .size           $__internal_3_$__cuda_sm3x_div_rn_noftz_f32_slowpath,(.L_x_64 - $__internal_3_$__cuda_sm3x_div_rn_noftz_f32_slowpath)
$__internal_3_$__cuda_sm3x_div_rn_noftz_f32_slowpath:
[--C-:B------:R-:W-:Y:S01]  /*05a0*/  SHF.R.U32.HI R9, RZ, 0x17, R3.reuse ;  /* 0x00000017ff097819 */ /* 0x100fe20000011603 */
[--C-:B------:R-:W-:Y:S01]  /*05b0*/  IMAD.MOV.U32 R11, RZ, RZ, R0.reuse ;  /* 0x000000ffff0b7224 */ /* 0x100fe200078e0000 */
[----:B------:R-:W-:Y:S01]  /*05c0*/  SHF.R.U32.HI R8, RZ, 0x17, R0 ;  /* 0x00000017ff087819 */ /* 0x000fe20000011600 */
[----:B------:R-:W-:Y:S01]  /*05d0*/  IMAD.MOV.U32 R12, RZ, RZ, R3 ;  /* 0x000000ffff0c7224 */ /* 0x000fe200078e0003 */
[----:B------:R-:W-:Y:S02]  /*05e0*/  LOP3.LUT R9, R9, 0xff, RZ, 0xc0, !PT ;  /* 0x000000ff09097812 */ /* 0x000fe400078ec0ff */
        /* <DEDUP_REMOVED lines=30> */
.L_x_52:
[----:B------:R-:W-:Y:S01]  /*07d0*/  LEA R3, R9, 0xc0800000, 0x17 ;  /* 0xc080000009037811 */ /* 0x000fe200078eb8ff */
[----:B------:R-:W-:-:S04]  /*07e0*/  VIADD R10, R10, 0xffffff81 ;  /* 0xffffff810a0a7836 */ /* 0x000fc80000000000 */
        /* <DEDUP_REMOVED lines=27> */
[C---:B------:R-:W-:Y:S02]  /*09a0*/  VIADD R10, R13.reuse, 0x20 ;  /* 0x000000200d0a7836 */ /* 0x040fe40000000000 */
[CCC-:B------:R-:W-:Y:S01]  /*09b0*/  FFMA.RM R8, R14.reuse, R12.reuse, R11.reuse ;  /* 0x0000000c0e087223 */ /* 0x1c0fe2000000400b */
[----:B------:R-:W-:Y:S02]  /*09c0*/  ISETP.NE.AND P3, PT, R13, RZ, PT ;  /* 0x000000ff0d00720c */ /* 0x000fe40003f65270 */
[----:B------:R-:W-:Y:S01]  /*09d0*/  LOP3.LUT R9, R3, 0x7fffff, RZ, 0xc0, !PT ;  /* 0x007fffff03097812 */ /* 0x000fe200078ec0ff */
[----:B------:R-:W-:Y:S01]  /*09e0*/  FFMA.RP R3, R14, R12, R11 ;  /* 0x0000000c0e037223 */ /* 0x000fe2000000800b */
[----:B------:R-:W-:Y:S01]  /*09f0*/  IMAD.MOV R11, RZ, RZ, -R13 ;  /* 0x000000ffff0b7224 */ /* 0x000fe200078e0a0d */
[----:B------:R-:W-:Y:S02]  /*0a00*/  ISETP.NE.AND P1, PT, R13, RZ, PT ;  /* 0x000000ff0d00720c */ /* 0x000fe40003f25270 */
        /* <DEDUP_REMOVED lines=14> */
.L_x_58:
[----:B------:R-:W-:-:S04]  /*0af0*/  LOP3.LUT R0, R0, 0x80000000, RZ, 0xc0, !PT ;  /* 0x8000000000007812 */ /* 0x000fc800078ec0ff */
[----:B------:R-:W-:Y:S01]  /*0b00*/  LOP3.LUT R0, R0, 0x7f800000, RZ, 0xfc, !PT ;  /* 0x7f80000000007812 */ /* 0x000fe200078efcff */
[----:B------:R-:W-:Y:S06]  /*0b10*/  BRA `(.L_x_59) ;  /* 0x0000000000287947 */ /* 0x000fec0003800000 */
.L_x_57:
[----:B------:R-:W-:Y:S01]  /*0b20*/  IMAD R0, R9, 0x800000, R0 ;  /* 0x0080000009007824 */ /* 0x000fe200078e0200 */
[----:B------:R-:W-:Y:S06]  /*0b30*/  BRA `(.L_x_59) ;  /* 0x0000000000207947 */ /* 0x000fec0003800000 */
.L_x_56:
[----:B------:R-:W-:-:S04]  /*0b40*/  LOP3.LUT R0, R12, 0x80000000, R11, 0x48, !PT ;  /* 0x800000000c007812 */ /* 0x000fc800078e480b */
[----:B------:R-:W-:Y:S01]  /*0b50*/  LOP3.LUT R0, R0, 0x7f800000, RZ, 0xfc, !PT ;  /* 0x7f80000000007812 */ /* 0x000fe200078efcff */
[----:B------:R-:W-:Y:S06]  /*0b60*/  BRA `(.L_x_59) ;  /* 0x0000000000147947 */ /* 0x000fec0003800000 */
.L_x_55:
[----:B------:R-:W-:Y:S01]  /*0b70*/  LOP3.LUT R0, R12, 0x80000000, R11, 0x48, !PT ;  /* 0x800000000c007812 */ /* 0x000fe200078e480b */
[----:B------:R-:W-:Y:S06]  /*0b80*/  BRA `(.L_x_59) ;  /* 0x00000000000c7947 */ /* 0x000fec0003800000 */
.L_x_54:
[----:B------:R-:W0:Y:S01]  /*0b90*/  MUFU.RSQ R0, -QNAN ;  /* 0xffc0000000007908 */ /* 0x000e220000001400 */
[----:B------:R-:W-:Y:S05]  /*0ba0*/  BRA `(.L_x_59) ;  /* 0x0000000000047947 */ /* 0x000fea0003800000 */
.L_x_53:
[----:B------:R-:W-:-:S07]  /*0bb0*/  FADD.FTZ R0, R0, R3 ;  /* 0x0000000300007221 */ /* 0x000fce0000010000 */
.L_x_59:
[----:B------:R-:W-:Y:S02]  /*0bc0*/  IMAD.MOV.U32 R8, RZ, RZ, R6 ;  /* 0x000000ffff087224 */ /* 0x000fe400078e0006 */
[----:B------:R-:W-:-:S04]  /*0bd0*/  IMAD.MOV.U32 R9, RZ, RZ, 0x0 ;  /* 0x00000000ff097424 */ /* 0x000fc800078e00ff */
[----:B0-----:R-:W-:Y:S05]  /*0be0*/  RET.REL.NODEC R8 `(rms_norm_kernel_f32) ;  /* 0xfffffff408047950 */ /* 0x001fea0003c3ffff */
.L_x_60:
        /* <DEDUP_REMOVED lines=9> */
.L_x_64:


//--------------------- .nv.shared.reserved.0     --------------------------
	.section	.nv.shared.reserved.0,"aw",@nobits
	.weak		__nv_reservedSMEM_offset_0_alias
	.size		__nv_reservedSMEM_offset_0_alias, 0, 64
	.other		__nv_reservedSMEM_offset_0_alias,@"STO_CUDA_RESERVED_SHARED STV_DEFAULT"
__nv_reservedSMEM_offset_0_alias:
	.zero		0
	.zero		64


//--------------------- .nv.shared.softmax_kernel_f32 --------------------------
	.section	.nv.shared.softmax_kernel_f32,"aw",@nobits
	.sectionflags	@""
	.align	4
.nv.shared.softmax_kernel_f32:
	.zero		3072


//--------------------- .nv.shared.rms_norm_kernel_f32 --------------------------
	.section	.nv.shared.rms_norm_kernel_f32,"aw",@nobits
	.sectionflags	@""
	.align	4
.nv.shared.rms_norm_kernel_f32:
	.zero		2048


//--------------------- .nv.constant0.fused_silu_mul_kernel_f32 --------------------------
	.section	.nv.constant0.fused_silu_mul_kernel_f32,"a",@progbits
	.sectionflags	@""
	.align	4
.nv.constant0.fused_silu_mul_kernel_f32:
	.zero		924


//--------------------- .nv.constant0.silu_kernel_f32 --------------------------
	.section	.nv.constant0.silu_kernel_f32,"a",@progbits
	.sectionflags	@""
	.align	4
.nv.constant0.silu_kernel_f32:
	.zero		916


//--------------------- .nv.constant0.rope_kernel_f32 --------------------------
	.section	.nv.constant0.rope_kernel_f32,"a",@progbits
	.sectionflags	@""
	.align	4
.nv.constant0.rope_kernel_f32:
	.zero		948


//--------------------- .nv.constant0.softmax_kernel_f32 --------------------------
	.section	.nv.constant0.softmax_kernel_f32,"a",@progbits
	.sectionflags	@""
	.align	4
.nv.constant0.softmax_kernel_f32:
	.zero		920


//--------------------- .nv.constant0.rms_norm_kernel_f32 --------------------------
	.section	.nv.constant0.rms_norm_kernel_f32,"a",@progbits
	.sectionflags	@""
	.align	4
.nv.constant0.rms_norm_kernel_f32:
	.zero		932


//--------------------- SYMBOLS --------------------------

	.type		.nv.reservedSmem.offset0,@object
	.size		.nv.reservedSmem.offset0,0x4
	.type		.nv.reservedSmem.cap,@object
	.size		.nv.reservedSmem.cap,0x4
